//
// Generated by NVIDIA NVVM Compiler
//
// Compiler Build ID: CL-36424714
// Cuda compilation tools, release 13.0, V13.0.88
// Based on NVVM 20.0.0
//

.version 9.0
.target sm_100
.address_size 64

	// .globl	_Z18generate2DGaussianPddi
.func  (.param .b64 func_retval0) __internal_accurate_pow
(
	.param .b64 __internal_accurate_pow_param_0
)
;

.visible .entry _Z18generate2DGaussianPddi(
	.param .u64 .ptr .align 1 _Z18generate2DGaussianPddi_param_0,
	.param .f64 _Z18generate2DGaussianPddi_param_1,
	.param .u32 _Z18generate2DGaussianPddi_param_2
)
{
	.reg .pred 	%p<40>;
	.reg .b32 	%r<84>;
	.reg .b32 	%f<3>;
	.reg .b64 	%rd<32>;
	.reg .b64 	%fd<156>;

	ld.param.u64 	%rd8, [_Z18generate2DGaussianPddi_param_0];
	ld.param.f64 	%fd37, [_Z18generate2DGaussianPddi_param_1];
	ld.param.u32 	%r30, [_Z18generate2DGaussianPddi_param_2];
	cvta.to.global.u64 	%rd1, %rd8;
	mov.u32 	%r31, %tid.x;
	mov.u32 	%r32, %tid.y;
	mad.lo.s32 	%r1, %r30, %r32, %r31;
	shr.u32 	%r33, %r30, 31;
	add.s32 	%r34, %r30, %r33;
	shr.s32 	%r35, %r34, 1;
	sub.s32 	%r36, %r31, %r35;
	abs.s32 	%r2, %r36;
	sub.s32 	%r3, %r32, %r35;
	abs.s32 	%r4, %r3;
	cvt.rn.f64.u32 	%fd38, %r2;
	{
	.reg .b32 %temp; 
	mov.b64 	{%temp, %r5}, %fd38;
	}
	mov.f64 	%fd39, 0d4000000000000000;
	{
	.reg .b32 %temp; 
	mov.b64 	{%temp, %r37}, %fd39;
	}
	and.b32  	%r7, %r37, 2146435072;
	setp.eq.s32 	%p1, %r7, 1062207488;
	{ // callseq 0, 0
	.param .b64 param0;
	st.param.f64 	[param0], %fd38;
	.param .b64 retval0;
	call.uni (retval0), 
	__internal_accurate_pow, 
	(
	param0
	);
	ld.param.f64 	%fd40, [retval0];
	} // callseq 0
	setp.lt.s32 	%p2, %r5, 0;
	neg.f64 	%fd42, %fd40;
	selp.f64 	%fd43, %fd42, %fd40, %p1;
	selp.f64 	%fd141, %fd43, %fd40, %p2;
	setp.ne.s32 	%p3, %r36, 0;
	@%p3 bra 	$L__BB0_2;
	setp.eq.s32 	%p4, %r7, 1062207488;
	selp.b32 	%r38, %r5, 0, %p4;
	setp.lt.s32 	%p5, %r37, 0;
	or.b32  	%r39, %r38, 2146435072;
	selp.b32 	%r40, %r39, %r38, %p5;
	mov.b32 	%r41, 0;
	mov.b64 	%fd141, {%r41, %r40};
$L__BB0_2:
	setp.eq.s32 	%p6, %r7, 1062207488;
	setp.eq.s32 	%p7, %r2, 1;
	selp.f64 	%fd4, 0d3FF0000000000000, %fd141, %p7;
	cvt.rn.f64.u32 	%fd44, %r4;
	{
	.reg .b32 %temp; 
	mov.b64 	{%temp, %r8}, %fd44;
	}
	{ // callseq 1, 0
	.param .b64 param0;
	st.param.f64 	[param0], %fd44;
	.param .b64 retval0;
	call.uni (retval0), 
	__internal_accurate_pow, 
	(
	param0
	);
	ld.param.f64 	%fd45, [retval0];
	} // callseq 1
	setp.lt.s32 	%p8, %r8, 0;
	neg.f64 	%fd47, %fd45;
	selp.f64 	%fd48, %fd47, %fd45, %p6;
	selp.f64 	%fd142, %fd48, %fd45, %p8;
	setp.ne.s32 	%p9, %r3, 0;
	@%p9 bra 	$L__BB0_4;
	setp.eq.s32 	%p10, %r7, 1062207488;
	selp.b32 	%r43, %r8, 0, %p10;
	setp.lt.s32 	%p11, %r37, 0;
	or.b32  	%r44, %r43, 2146435072;
	selp.b32 	%r45, %r44, %r43, %p11;
	mov.b32 	%r46, 0;
	mov.b64 	%fd142, {%r46, %r45};
$L__BB0_4:
	setp.eq.s32 	%p12, %r7, 1062207488;
	setp.eq.s32 	%p13, %r4, 1;
	selp.f64 	%fd49, 0d3FF0000000000000, %fd142, %p13;
	add.f64 	%fd8, %fd4, %fd49;
	{
	.reg .b32 %temp; 
	mov.b64 	{%temp, %r9}, %fd37;
	}
	abs.f64 	%fd9, %fd37;
	{ // callseq 2, 0
	.param .b64 param0;
	st.param.f64 	[param0], %fd9;
	.param .b64 retval0;
	call.uni (retval0), 
	__internal_accurate_pow, 
	(
	param0
	);
	ld.param.f64 	%fd50, [retval0];
	} // callseq 2
	setp.lt.s32 	%p14, %r9, 0;
	neg.f64 	%fd52, %fd50;
	selp.f64 	%fd53, %fd52, %fd50, %p12;
	selp.f64 	%fd144, %fd53, %fd50, %p14;
	setp.neu.f64 	%p15, %fd37, 0d0000000000000000;
	@%p15 bra 	$L__BB0_6;
	setp.eq.s32 	%p16, %r7, 1062207488;
	selp.b32 	%r48, %r9, 0, %p16;
	setp.lt.s32 	%p17, %r37, 0;
	or.b32  	%r49, %r48, 2146435072;
	selp.b32 	%r50, %r49, %r48, %p17;
	mov.b32 	%r51, 0;
	mov.b64 	%fd144, {%r51, %r50};
$L__BB0_6:
	add.f64 	%fd54, %fd37, 0d4000000000000000;
	{
	.reg .b32 %temp; 
	mov.b64 	{%temp, %r52}, %fd54;
	}
	and.b32  	%r53, %r52, 2146435072;
	setp.ne.s32 	%p18, %r53, 2146435072;
	@%p18 bra 	$L__BB0_11;
	setp.num.f64 	%p19, %fd37, %fd37;
	@%p19 bra 	$L__BB0_9;
	mov.f64 	%fd55, 0d4000000000000000;
	add.rn.f64 	%fd144, %fd37, %fd55;
	bra.uni 	$L__BB0_11;
$L__BB0_9:
	setp.neu.f64 	%p20, %fd9, 0d7FF0000000000000;
	@%p20 bra 	$L__BB0_11;
	setp.lt.s32 	%p21, %r9, 0;
	setp.eq.s32 	%p22, %r7, 1062207488;
	setp.lt.s32 	%p23, %r37, 0;
	selp.b32 	%r55, 0, 2146435072, %p23;
	and.b32  	%r56, %r37, 2147483647;
	setp.ne.s32 	%p24, %r56, 1071644672;
	or.b32  	%r57, %r55, -2147483648;
	selp.b32 	%r58, %r57, %r55, %p24;
	selp.b32 	%r59, %r58, %r55, %p22;
	selp.b32 	%r60, %r59, %r55, %p21;
	mov.b32 	%r61, 0;
	mov.b64 	%fd144, {%r61, %r60};
$L__BB0_11:
	setp.eq.f64 	%p25, %fd37, 0d3FF0000000000000;
	add.f64 	%fd56, %fd144, %fd144;
	selp.f64 	%fd57, 0d4000000000000000, %fd56, %p25;
	neg.f64 	%fd58, %fd8;
	div.rn.f64 	%fd16, %fd58, %fd57;
	fma.rn.f64 	%fd59, %fd16, 0d3FF71547652B82FE, 0d4338000000000000;
	{
	.reg .b32 %temp; 
	mov.b64 	{%r10, %temp}, %fd59;
	}
	mov.f64 	%fd60, 0dC338000000000000;
	add.rn.f64 	%fd61, %fd59, %fd60;
	fma.rn.f64 	%fd62, %fd61, 0dBFE62E42FEFA39EF, %fd16;
	fma.rn.f64 	%fd63, %fd61, 0dBC7ABC9E3B39803F, %fd62;
	fma.rn.f64 	%fd64, %fd63, 0d3E5ADE1569CE2BDF, 0d3E928AF3FCA213EA;
	fma.rn.f64 	%fd65, %fd64, %fd63, 0d3EC71DEE62401315;
	fma.rn.f64 	%fd66, %fd65, %fd63, 0d3EFA01997C89EB71;
	fma.rn.f64 	%fd67, %fd66, %fd63, 0d3F2A01A014761F65;
	fma.rn.f64 	%fd68, %fd67, %fd63, 0d3F56C16C1852B7AF;
	fma.rn.f64 	%fd69, %fd68, %fd63, 0d3F81111111122322;
	fma.rn.f64 	%fd70, %fd69, %fd63, 0d3FA55555555502A1;
	fma.rn.f64 	%fd71, %fd70, %fd63, 0d3FC5555555555511;
	fma.rn.f64 	%fd72, %fd71, %fd63, 0d3FE000000000000B;
	fma.rn.f64 	%fd73, %fd72, %fd63, 0d3FF0000000000000;
	fma.rn.f64 	%fd74, %fd73, %fd63, 0d3FF0000000000000;
	{
	.reg .b32 %temp; 
	mov.b64 	{%r11, %temp}, %fd74;
	}
	{
	.reg .b32 %temp; 
	mov.b64 	{%temp, %r12}, %fd74;
	}
	shl.b32 	%r62, %r10, 20;
	add.s32 	%r63, %r62, %r12;
	mov.b64 	%fd145, {%r11, %r63};
	{
	.reg .b32 %temp; 
	mov.b64 	{%temp, %r64}, %fd16;
	}
	mov.b32 	%f2, %r64;
	abs.f32 	%f1, %f2;
	setp.lt.f32 	%p26, %f1, 0f4086232B;
	@%p26 bra 	$L__BB0_14;
	setp.lt.f64 	%p27, %fd16, 0d0000000000000000;
	add.f64 	%fd75, %fd16, 0d7FF0000000000000;
	selp.f64 	%fd145, 0d0000000000000000, %fd75, %p27;
	setp.geu.f32 	%p28, %f1, 0f40874800;
	@%p28 bra 	$L__BB0_14;
	shr.u32 	%r65, %r10, 31;
	add.s32 	%r66, %r10, %r65;
	shr.s32 	%r67, %r66, 1;
	shl.b32 	%r68, %r67, 20;
	add.s32 	%r69, %r12, %r68;
	mov.b64 	%fd76, {%r11, %r69};
	sub.s32 	%r70, %r10, %r67;
	shl.b32 	%r71, %r70, 20;
	add.s32 	%r72, %r71, 1072693248;
	mov.b32 	%r73, 0;
	mov.b64 	%fd77, {%r73, %r72};
	mul.f64 	%fd145, %fd77, %fd76;
$L__BB0_14:
	mul.wide.s32 	%rd9, %r1, 8;
	add.s64 	%rd2, %rd1, %rd9;
	st.global.f64 	[%rd2], %fd145;
	bar.sync 	0;
	setp.lt.s32 	%p29, %r30, 1;
	mov.f64 	%fd154, 0d0000000000000000;
	@%p29 bra 	$L__BB0_30;
	and.b32  	%r13, %r30, 15;
	add.s32 	%r14, %r13, -1;
	and.b32  	%r15, %r30, 7;
	add.s32 	%r16, %r15, -1;
	and.b32  	%r17, %r30, 2147483632;
	and.b32  	%r18, %r30, 3;
	neg.s32 	%r19, %r17;
	add.s64 	%rd3, %rd1, 64;
	mov.b32 	%r79, 0;
	mov.f64 	%fd154, 0d0000000000000000;
$L__BB0_16:
	setp.lt.u32 	%p30, %r30, 16;
	mul.lo.s32 	%r21, %r79, %r30;
	mov.b32 	%r82, 0;
	@%p30 bra 	$L__BB0_19;
	mul.wide.u32 	%rd10, %r21, 8;
	add.s64 	%rd31, %rd3, %rd10;
	mov.u32 	%r80, %r19;
$L__BB0_18:
	.pragma "nounroll";
	ld.global.f64 	%fd81, [%rd31+-64];
	add.f64 	%fd82, %fd154, %fd81;
	ld.global.f64 	%fd83, [%rd31+-56];
	add.f64 	%fd84, %fd82, %fd83;
	ld.global.f64 	%fd85, [%rd31+-48];
	add.f64 	%fd86, %fd84, %fd85;
	ld.global.f64 	%fd87, [%rd31+-40];
	add.f64 	%fd88, %fd86, %fd87;
	ld.global.f64 	%fd89, [%rd31+-32];
	add.f64 	%fd90, %fd88, %fd89;
	ld.global.f64 	%fd91, [%rd31+-24];
	add.f64 	%fd92, %fd90, %fd91;
	ld.global.f64 	%fd93, [%rd31+-16];
	add.f64 	%fd94, %fd92, %fd93;
	ld.global.f64 	%fd95, [%rd31+-8];
	add.f64 	%fd96, %fd94, %fd95;
	ld.global.f64 	%fd97, [%rd31];
	add.f64 	%fd98, %fd96, %fd97;
	ld.global.f64 	%fd99, [%rd31+8];
	add.f64 	%fd100, %fd98, %fd99;
	ld.global.f64 	%fd101, [%rd31+16];
	add.f64 	%fd102, %fd100, %fd101;
	ld.global.f64 	%fd103, [%rd31+24];
	add.f64 	%fd104, %fd102, %fd103;
	ld.global.f64 	%fd105, [%rd31+32];
	add.f64 	%fd106, %fd104, %fd105;
	ld.global.f64 	%fd107, [%rd31+40];
	add.f64 	%fd108, %fd106, %fd107;
	ld.global.f64 	%fd109, [%rd31+48];
	add.f64 	%fd110, %fd108, %fd109;
	ld.global.f64 	%fd111, [%rd31+56];
	add.f64 	%fd154, %fd110, %fd111;
	add.s32 	%r80, %r80, 16;
	add.s64 	%rd31, %rd31, 128;
	setp.ne.s32 	%p31, %r80, 0;
	mov.u32 	%r82, %r17;
	@%p31 bra 	$L__BB0_18;
$L__BB0_19:
	setp.eq.s32 	%p32, %r13, 0;
	@%p32 bra 	$L__BB0_29;
	setp.lt.u32 	%p33, %r14, 7;
	@%p33 bra 	$L__BB0_22;
	add.s32 	%r76, %r82, %r21;
	mul.wide.u32 	%rd11, %r76, 8;
	add.s64 	%rd12, %rd1, %rd11;
	ld.global.f64 	%fd113, [%rd12];
	add.f64 	%fd114, %fd154, %fd113;
	cvt.u64.u32 	%rd13, %r21;
	cvt.u64.u32 	%rd14, %r82;
	add.s64 	%rd15, %rd14, %rd13;
	shl.b64 	%rd16, %rd15, 3;
	add.s64 	%rd17, %rd1, %rd16;
	ld.global.f64 	%fd115, [%rd17+8];
	add.f64 	%fd116, %fd114, %fd115;
	ld.global.f64 	%fd117, [%rd17+16];
	add.f64 	%fd118, %fd116, %fd117;
	ld.global.f64 	%fd119, [%rd17+24];
	add.f64 	%fd120, %fd118, %fd119;
	ld.global.f64 	%fd121, [%rd17+32];
	add.f64 	%fd122, %fd120, %fd121;
	ld.global.f64 	%fd123, [%rd17+40];
	add.f64 	%fd124, %fd122, %fd123;
	ld.global.f64 	%fd125, [%rd17+48];
	add.f64 	%fd126, %fd124, %fd125;
	ld.global.f64 	%fd127, [%rd17+56];
	add.f64 	%fd154, %fd126, %fd127;
	add.s32 	%r82, %r82, 8;
$L__BB0_22:
	setp.eq.s32 	%p34, %r15, 0;
	@%p34 bra 	$L__BB0_29;
	setp.lt.u32 	%p35, %r16, 3;
	@%p35 bra 	$L__BB0_25;
	add.s32 	%r77, %r82, %r21;
	mul.wide.u32 	%rd18, %r77, 8;
	add.s64 	%rd19, %rd1, %rd18;
	ld.global.f64 	%fd129, [%rd19];
	add.f64 	%fd130, %fd154, %fd129;
	cvt.u64.u32 	%rd20, %r21;
	cvt.u64.u32 	%rd21, %r82;
	add.s64 	%rd22, %rd21, %rd20;
	shl.b64 	%rd23, %rd22, 3;
	add.s64 	%rd24, %rd1, %rd23;
	ld.global.f64 	%fd131, [%rd24+8];
	add.f64 	%fd132, %fd130, %fd131;
	ld.global.f64 	%fd133, [%rd24+16];
	add.f64 	%fd134, %fd132, %fd133;
	ld.global.f64 	%fd135, [%rd24+24];
	add.f64 	%fd154, %fd134, %fd135;
	add.s32 	%r82, %r82, 4;
$L__BB0_25:
	setp.eq.s32 	%p36, %r18, 0;
	@%p36 bra 	$L__BB0_29;
	setp.eq.s32 	%p37, %r18, 1;
	add.s32 	%r78, %r82, %r21;
	mul.wide.u32 	%rd25, %r78, 8;
	add.s64 	%rd26, %rd1, %rd25;
	ld.global.f64 	%fd136, [%rd26];
	add.f64 	%fd154, %fd154, %fd136;
	@%p37 bra 	$L__BB0_29;
	setp.eq.s32 	%p38, %r18, 2;
	cvt.u64.u32 	%rd27, %r21;
	cvt.u64.u32 	%rd28, %r82;
	add.s64 	%rd29, %rd28, %rd27;
	shl.b64 	%rd30, %rd29, 3;
	add.s64 	%rd7, %rd1, %rd30;
	ld.global.f64 	%fd137, [%rd7+8];
	add.f64 	%fd154, %fd154, %fd137;
	@%p38 bra 	$L__BB0_29;
	ld.global.f64 	%fd138, [%rd7+16];
	add.f64 	%fd154, %fd154, %fd138;
$L__BB0_29:
	add.s32 	%r79, %r79, 1;
	setp.ne.s32 	%p39, %r79, %r30;
	@%p39 bra 	$L__BB0_16;
$L__BB0_30:
	ld.global.f64 	%fd139, [%rd2];
	div.rn.f64 	%fd140, %fd139, %fd154;
	st.global.f64 	[%rd2], %fd140;
	ret;

}
.func  (.param .b64 func_retval0) __internal_accurate_pow(
	.param .b64 __internal_accurate_pow_param_0
)
{
	.reg .pred 	%p<8>;
	.reg .b32 	%r<49>;
	.reg .b32 	%f<3>;
	.reg .b64 	%fd<109>;

	ld.param.f64 	%fd10, [__internal_accurate_pow_param_0];
	{
	.reg .b32 %temp; 
	mov.b64 	{%temp, %r46}, %fd10;
	}
	{
	.reg .b32 %temp; 
	mov.b64 	{%r45, %temp}, %fd10;
	}
	shr.u32 	%r47, %r46, 20;
	setp.gt.u32 	%p1, %r46, 1048575;
	@%p1 bra 	$L__BB1_2;
	mul.f64 	%fd11, %fd10, 0d4350000000000000;
	{
	.reg .b32 %temp; 
	mov.b64 	{%temp, %r46}, %fd11;
	}
	{
	.reg .b32 %temp; 
	mov.b64 	{%r45, %temp}, %fd11;
	}
	shr.u32 	%r16, %r46, 20;
	add.s32 	%r47, %r16, -54;
$L__BB1_2:
	add.s32 	%r48, %r47, -1023;
	and.b32  	%r17, %r46, -2146435073;
	or.b32  	%r18, %r17, 1072693248;
	mov.b64 	%fd107, {%r45, %r18};
	setp.lt.u32 	%p2, %r18, 1073127583;
	@%p2 bra 	$L__BB1_4;
	{
	.reg .b32 %temp; 
	mov.b64 	{%r19, %temp}, %fd107;
	}
	{
	.reg .b32 %temp; 
	mov.b64 	{%temp, %r20}, %fd107;
	}
	add.s32 	%r21, %r20, -1048576;
	mov.b64 	%fd107, {%r19, %r21};
	add.s32 	%r48, %r47, -1022;
$L__BB1_4:
	add.f64 	%fd12, %fd107, 0dBFF0000000000000;
	add.f64 	%fd13, %fd107, 0d3FF0000000000000;
	rcp.approx.ftz.f64 	%fd14, %fd13;
	neg.f64 	%fd15, %fd13;
	fma.rn.f64 	%fd16, %fd15, %fd14, 0d3FF0000000000000;
	fma.rn.f64 	%fd17, %fd16, %fd16, %fd16;
	fma.rn.f64 	%fd18, %fd17, %fd14, %fd14;
	mul.f64 	%fd19, %fd12, %fd18;
	fma.rn.f64 	%fd20, %fd12, %fd18, %fd19;
	mul.f64 	%fd21, %fd20, %fd20;
	fma.rn.f64 	%fd22, %fd21, 0d3EB0F5FF7D2CAFE2, 0d3ED0F5D241AD3B5A;
	fma.rn.f64 	%fd23, %fd22, %fd21, 0d3EF3B20A75488A3F;
	fma.rn.f64 	%fd24, %fd23, %fd21, 0d3F1745CDE4FAECD5;
	fma.rn.f64 	%fd25, %fd24, %fd21, 0d3F3C71C7258A578B;
	fma.rn.f64 	%fd26, %fd25, %fd21, 0d3F6249249242B910;
	fma.rn.f64 	%fd27, %fd26, %fd21, 0d3F89999999999DFB;
	sub.f64 	%fd28, %fd12, %fd20;
	add.f64 	%fd29, %fd28, %fd28;
	neg.f64 	%fd30, %fd20;
	fma.rn.f64 	%fd31, %fd30, %fd12, %fd29;
	mul.f64 	%fd32, %fd18, %fd31;
	fma.rn.f64 	%fd33, %fd21, %fd27, 0d3FB5555555555555;
	mov.f64 	%fd34, 0d3FB5555555555555;
	sub.f64 	%fd35, %fd34, %fd33;
	fma.rn.f64 	%fd36, %fd21, %fd27, %fd35;
	add.f64 	%fd37, %fd36, 0dBC46A4CB00B9E7B0;
	add.f64 	%fd38, %fd33, %fd37;
	sub.f64 	%fd39, %fd33, %fd38;
	add.f64 	%fd40, %fd37, %fd39;
	mul.rn.f64 	%fd41, %fd20, %fd20;
	neg.f64 	%fd42, %fd41;
	fma.rn.f64 	%fd43, %fd20, %fd20, %fd42;
	{
	.reg .b32 %temp; 
	mov.b64 	{%r22, %temp}, %fd32;
	}
	{
	.reg .b32 %temp; 
	mov.b64 	{%temp, %r23}, %fd32;
	}
	add.s32 	%r24, %r23, 1048576;
	mov.b64 	%fd44, {%r22, %r24};
	fma.rn.f64 	%fd45, %fd20, %fd44, %fd43;
	mul.rn.f64 	%fd46, %fd41, %fd20;
	neg.f64 	%fd47, %fd46;
	fma.rn.f64 	%fd48, %fd41, %fd20, %fd47;
	fma.rn.f64 	%fd49, %fd41, %fd32, %fd48;
	fma.rn.f64 	%fd50, %fd45, %fd20, %fd49;
	mul.rn.f64 	%fd51, %fd38, %fd46;
	neg.f64 	%fd52, %fd51;
	fma.rn.f64 	%fd53, %fd38, %fd46, %fd52;
	fma.rn.f64 	%fd54, %fd38, %fd50, %fd53;
	fma.rn.f64 	%fd55, %fd40, %fd46, %fd54;
	add.f64 	%fd56, %fd51, %fd55;
	sub.f64 	%fd57, %fd51, %fd56;
	add.f64 	%fd58, %fd55, %fd57;
	add.f64 	%fd59, %fd20, %fd56;
	sub.f64 	%fd60, %fd20, %fd59;
	add.f64 	%fd61, %fd56, %fd60;
	add.f64 	%fd62, %fd58, %fd61;
	add.f64 	%fd63, %fd32, %fd62;
	add.f64 	%fd64, %fd59, %fd63;
	sub.f64 	%fd65, %fd59, %fd64;
	add.f64 	%fd66, %fd63, %fd65;
	xor.b32  	%r25, %r48, -2147483648;
	mov.b32 	%r26, 1127219200;
	mov.b64 	%fd67, {%r25, %r26};
	mov.b32 	%r27, -2147483648;
	mov.b64 	%fd68, {%r27, %r26};
	sub.f64 	%fd69, %fd67, %fd68;
	fma.rn.f64 	%fd70, %fd69, 0d3FE62E42FEFA39EF, %fd64;
	fma.rn.f64 	%fd71, %fd69, 0dBFE62E42FEFA39EF, %fd70;
	sub.f64 	%fd72, %fd71, %fd64;
	sub.f64 	%fd73, %fd66, %fd72;
	fma.rn.f64 	%fd74, %fd69, 0d3C7ABC9E3B39803F, %fd73;
	add.f64 	%fd75, %fd70, %fd74;
	sub.f64 	%fd76, %fd70, %fd75;
	add.f64 	%fd77, %fd74, %fd76;
	mov.f64 	%fd78, 0d4000000000000000;
	{
	.reg .b32 %temp; 
	mov.b64 	{%temp, %r28}, %fd78;
	}
	{
	.reg .b32 %temp; 
	mov.b64 	{%r29, %temp}, %fd78;
	}
	shl.b32 	%r30, %r28, 1;
	setp.gt.u32 	%p3, %r30, -33554433;
	and.b32  	%r31, %r28, -15728641;
	selp.b32 	%r32, %r31, %r28, %p3;
	mov.b64 	%fd79, {%r29, %r32};
	mul.rn.f64 	%fd80, %fd75, %fd79;
	neg.f64 	%fd81, %fd80;
	fma.rn.f64 	%fd82, %fd75, %fd79, %fd81;
	fma.rn.f64 	%fd83, %fd77, %fd79, %fd82;
	add.f64 	%fd4, %fd80, %fd83;
	sub.f64 	%fd84, %fd80, %fd4;
	add.f64 	%fd5, %fd83, %fd84;
	fma.rn.f64 	%fd85, %fd4, 0d3FF71547652B82FE, 0d4338000000000000;
	{
	.reg .b32 %temp; 
	mov.b64 	{%r13, %temp}, %fd85;
	}
	mov.f64 	%fd86, 0dC338000000000000;
	add.rn.f64 	%fd87, %fd85, %fd86;
	fma.rn.f64 	%fd88, %fd87, 0dBFE62E42FEFA39EF, %fd4;
	fma.rn.f64 	%fd89, %fd87, 0dBC7ABC9E3B39803F, %fd88;
	fma.rn.f64 	%fd90, %fd89, 0d3E5ADE1569CE2BDF, 0d3E928AF3FCA213EA;
	fma.rn.f64 	%fd91, %fd90, %fd89, 0d3EC71DEE62401315;
	fma.rn.f64 	%fd92, %fd91, %fd89, 0d3EFA01997C89EB71;
	fma.rn.f64 	%fd93, %fd92, %fd89, 0d3F2A01A014761F65;
	fma.rn.f64 	%fd94, %fd93, %fd89, 0d3F56C16C1852B7AF;
	fma.rn.f64 	%fd95, %fd94, %fd89, 0d3F81111111122322;
	fma.rn.f64 	%fd96, %fd95, %fd89, 0d3FA55555555502A1;
	fma.rn.f64 	%fd97, %fd96, %fd89, 0d3FC5555555555511;
	fma.rn.f64 	%fd98, %fd97, %fd89, 0d3FE000000000000B;
	fma.rn.f64 	%fd99, %fd98, %fd89, 0d3FF0000000000000;
	fma.rn.f64 	%fd100, %fd99, %fd89, 0d3FF0000000000000;
	{
	.reg .b32 %temp; 
	mov.b64 	{%r14, %temp}, %fd100;
	}
	{
	.reg .b32 %temp; 
	mov.b64 	{%temp, %r15}, %fd100;
	}
	shl.b32 	%r33, %r13, 20;
	add.s32 	%r34, %r33, %r15;
	mov.b64 	%fd108, {%r14, %r34};
	{
	.reg .b32 %temp; 
	mov.b64 	{%temp, %r35}, %fd4;
	}
	mov.b32 	%f2, %r35;
	abs.f32 	%f1, %f2;
	setp.lt.f32 	%p4, %f1, 0f4086232B;
	@%p4 bra 	$L__BB1_7;
	setp.lt.f64 	%p5, %fd4, 0d0000000000000000;
	add.f64 	%fd101, %fd4, 0d7FF0000000000000;
	selp.f64 	%fd108, 0d0000000000000000, %fd101, %p5;
	setp.geu.f32 	%p6, %f1, 0f40874800;
	@%p6 bra 	$L__BB1_7;
	shr.u32 	%r36, %r13, 31;
	add.s32 	%r37, %r13, %r36;
	shr.s32 	%r38, %r37, 1;
	shl.b32 	%r39, %r38, 20;
	add.s32 	%r40, %r15, %r39;
	mov.b64 	%fd102, {%r14, %r40};
	sub.s32 	%r41, %r13, %r38;
	shl.b32 	%r42, %r41, 20;
	add.s32 	%r43, %r42, 1072693248;
	mov.b32 	%r44, 0;
	mov.b64 	%fd103, {%r44, %r43};
	mul.f64 	%fd108, %fd103, %fd102;
$L__BB1_7:
	abs.f64 	%fd104, %fd108;
	setp.eq.f64 	%p7, %fd104, 0d7FF0000000000000;
	fma.rn.f64 	%fd105, %fd108, %fd5, %fd108;
	selp.f64 	%fd106, %fd108, %fd105, %p7;
	st.param.f64 	[func_retval0], %fd106;
	ret;

}


// ===== COMPILED SASS (sm_100) =====

	.target	sm_100

	.elftype	@"ET_EXEC"


//--------------------- .note.nv.tkinfo           --------------------------
	.section	.note.nv.tkinfo,"",@"SHT_NOTE"
	.sectionflags	@"SHF_NOTE_NV_TKINFO"
	.tkinfo
        /*0018*/ 	.word	0x00000002
        /*0030*/ 	.string	""
        /*0030*/ 	.string	"ptxas"
        /*0030*/ 	.string	"Cuda compilation tools, release 13.0, V13.0.88"
        /*0030*/ 	.string	"Build cuda_13.0.r13.0/compiler.36424714_0"
        /*0030*/ 	.string	"-arch sm_100 -m 64 "



//--------------------- .note.nv.cuinfo           --------------------------
	.section	.note.nv.cuinfo,"",@"SHT_NOTE"
	.sectionflags	@"SHF_NOTE_NV_CUINFO"
        /*0018*/ 	.short	0x0002
        /*001a*/ 	.short	0x0064
        /*001c*/ 	.short	0x0082
	.zero		2


//--------------------- .nv.info                  --------------------------
	.section	.nv.info,"",@"SHT_CUDA_INFO"
	.align	4


	//----- nvinfo : EIATTR_REGCOUNT
	.align		4
        /*0000*/ 	.byte	0x04, 0x2f
        /*0002*/ 	.short	(.L_1 - .L_0)
	.align		4
.L_0:
        /*0004*/ 	.word	index@(_Z18generate2DGaussianPddi)
        /*0008*/ 	.word	0x0000001f


	//----- nvinfo : EIATTR_FRAME_SIZE
	.align		4
.L_1:
        /*000c*/ 	.byte	0x04, 0x11
        /*000e*/ 	.short	(.L_3 - .L_2)
	.align		4
.L_2:
        /*0010*/ 	.word	index@($_Z18generate2DGaussianPddi$__internal_accurate_pow)
        /*0014*/ 	.word	0x00000000


	//----- nvinfo : EIATTR_FRAME_SIZE
	.align		4
.L_3:
        /*0018*/ 	.byte	0x04, 0x11
        /*001a*/ 	.short	(.L_5 - .L_4)
	.align		4
.L_4:
        /*001c*/ 	.word	index@($__internal_0_$__cuda_sm20_div_rn_f64_full)
        /*0020*/ 	.word	0x00000000


	//----- nvinfo : EIATTR_FRAME_SIZE
	.align		4
.L_5:
        /*0024*/ 	.byte	0x04, 0x11
        /*0026*/ 	.short	(.L_7 - .L_6)
	.align		4
.L_6:
        /*0028*/ 	.word	index@(_Z18generate2DGaussianPddi)
        /*002c*/ 	.word	0x00000000


	//----- nvinfo : EIATTR_MIN_STACK_SIZE
	.align		4
.L_7:
        /*0030*/ 	.byte	0x04, 0x12
        /*0032*/ 	.short	(.L_9 - .L_8)
	.align		4
.L_8:
        /*0034*/ 	.word	index@(_Z18generate2DGaussianPddi)
        /*0038*/ 	.word	0x00000000
.L_9:


//--------------------- .nv.compat                --------------------------
	.section	.nv.compat,"",@"SHT_CUDA_COMPAT_INFO"
	.align	4
        /*0000*/ 	.byte	0x02, 0x09, 0x00, 0x00, 0x02, 0x02, 0x01, 0x00, 0x02, 0x05, 0x05, 0x00, 0x03, 0x07, 0x01, 0x01
        /*0010*/ 	.byte	0x02, 0x03, 0x00, 0x00, 0x02, 0x06, 0x01, 0x00, 0x04, 0x0b, 0x08, 0x00, 0x01, 0x00, 0x00, 0x00
        /*0020*/ 	.byte	0x00, 0x00, 0x00, 0x00


//--------------------- .nv.info._Z18generate2DGaussianPddi --------------------------
	.section	.nv.info._Z18generate2DGaussianPddi,"",@"SHT_CUDA_INFO"
	.sectionflags	@""
	.align	4


	//----- nvinfo : EIATTR_CUDA_API_VERSION
	.align		4
        /*0000*/ 	.byte	0x04, 0x37
        /*0002*/ 	.short	(.L_11 - .L_10)
.L_10:
        /*0004*/ 	.word	0x00000082


	//----- nvinfo : EIATTR_KPARAM_INFO
	.align		4
.L_11:
        /*0008*/ 	.byte	0x04, 0x17
        /*000a*/ 	.short	(.L_13 - .L_12)
.L_12:
        /*000c*/ 	.word	0x00000000
        /*0010*/ 	.short	0x0002
        /*0012*/ 	.short	0x0010
        /*0014*/ 	.byte	0x00, 0xf0, 0x11, 0x00


	//----- nvinfo : EIATTR_KPARAM_INFO
	.align		4
.L_13:
        /*0018*/ 	.byte	0x04, 0x17
        /*001a*/ 	.short	(.L_15 - .L_14)
.L_14:
        /*001c*/ 	.word	0x00000000
        /*0020*/ 	.short	0x0001
        /*0022*/ 	.short	0x0008
        /*0024*/ 	.byte	0x00, 0xf0, 0x21, 0x00


	//----- nvinfo : EIATTR_KPARAM_INFO
	.align		4
.L_15:
        /*0028*/ 	.byte	0x04, 0x17
        /*002a*/ 	.short	(.L_17 - .L_16)
.L_16:
        /*002c*/ 	.word	0x00000000
        /*0030*/ 	.short	0x0000
        /*0032*/ 	.short	0x0000
        /*0034*/ 	.byte	0x00, 0xf5, 0x21, 0x00


	//----- nvinfo : EIATTR_SPARSE_MMA_MASK
	.align		4
.L_17:
        /*0038*/ 	.byte	0x03, 0x50
        /*003a*/ 	.short	0x0000


	//----- nvinfo : EIATTR_MAXREG_COUNT
	.align		4
        /*003c*/ 	.byte	0x03, 0x1b
        /*003e*/ 	.short	0x00ff


	//----- nvinfo : EIATTR_NUM_BARRIERS
	.align		4
        /*0040*/ 	.byte	0x02, 0x4c
        /*0042*/ 	.byte	0x01
	.zero		1


	//----- nvinfo : EIATTR_MERCURY_ISA_VERSION
	.align		4
        /*0044*/ 	.byte	0x03, 0x5f
        /*0046*/ 	.short	0x0101


	//----- nvinfo : EIATTR_VRC_CTA_INIT_COUNT
	.align		4
        /*0048*/ 	.byte	0x02, 0x4a
	.zero		1
	.zero		1


	//----- nvinfo : EIATTR_EXIT_INSTR_OFFSETS
	.align		4
        /*004c*/ 	.byte	0x04, 0x1c
        /*004e*/ 	.short	(.L_19 - .L_18)


	//   ....[0]....
.L_18:
        /*0050*/ 	.word	0x000013f0


	//----- nvinfo : EIATTR_CRS_STACK_SIZE
	.align		4
.L_19:
        /*0054*/ 	.byte	0x04, 0x1e
        /*0056*/ 	.short	(.L_21 - .L_20)
.L_20:
        /*0058*/ 	.word	0x00000000


	//----- nvinfo : EIATTR_CBANK_PARAM_SIZE
	.align		4
.L_21:
        /*005c*/ 	.byte	0x03, 0x19
        /*005e*/ 	.short	0x0014


	//----- nvinfo : EIATTR_PARAM_CBANK
	.align		4
        /*0060*/ 	.byte	0x04, 0x0a
        /*0062*/ 	.short	(.L_23 - .L_22)
	.align		4
.L_22:
        /*0064*/ 	.word	index@(.nv.constant0._Z18generate2DGaussianPddi)
        /*0068*/ 	.short	0x0380
        /*006a*/ 	.short	0x0014


	//----- nvinfo : EIATTR_SW_WAR
	.align		4
.L_23:
        /*006c*/ 	.byte	0x04, 0x36
        /*006e*/ 	.short	(.L_25 - .L_24)
.L_24:
        /*0070*/ 	.word	0x00000008
.L_25:


//--------------------- .nv.callgraph             --------------------------
	.section	.nv.callgraph,"",@"SHT_CUDA_CALLGRAPH"
	.align	4
	.sectionentsize	8
	.align		4
        /*0000*/ 	.word	0x00000000
	.align		4
        /*0004*/ 	.word	0xffffffff
	.align		4
        /*0008*/ 	.word	0x00000000
	.align		4
        /*000c*/ 	.word	0xfffffffe
	.align		4
        /*0010*/ 	.word	0x00000000
	.align		4
        /*0014*/ 	.word	0xfffffffd
	.align		4
        /*0018*/ 	.word	0x00000000
	.align		4
        /*001c*/ 	.word	0xfffffffc


//--------------------- .text._Z18generate2DGaussianPddi --------------------------
	.section	.text._Z18generate2DGaussianPddi,"ax",@progbits
	.align	128
        .global         _Z18generate2DGaussianPddi
        .type           _Z18generate2DGaussianPddi,@function
        .size           _Z18generate2DGaussianPddi,(.L_x_25 - _Z18generate2DGaussianPddi)
        .other          _Z18generate2DGaussianPddi,@"STO_CUDA_ENTRY STV_DEFAULT"
_Z18generate2DGaussianPddi:
.text._Z18generate2DGaussianPddi:
[----:B------:R-:W-:Y:S01]  /*0000*/  LDC R1, c[0x0][0x37c] ;  /* 0x0000df00ff017b82 */ /* 0x000fe20000000800 */
[----:B------:R-:W0:Y:S01]  /*0010*/  S2R R0, SR_TID.X ;  /* 0x0000000000007919 */ /* 0x000e220000002100 */
[----:B------:R-:W1:Y:S01]  /*0020*/  LDCU UR5, c[0x0][0x390] ;  /* 0x00007200ff0577ac */ /* 0x000e620008000800 */
[----:B------:R-:W-:Y:S01]  /*0030*/  BSSY.RECONVERGENT B0, `(.L_x_0) ;  /* 0x000000e000007945 */ /* 0x000fe20003800200 */
[----:B------:R-:W-:Y:S01]  /*0040*/  MOV R26, 0x110 ;  /* 0x00000110001a7802 */ /* 0x000fe20000000f00 */
[----:B------:R-:W2:Y:S01]  /*0050*/  S2R R3, SR_TID.Y ;  /* 0x0000000000037919 */ /* 0x000ea20000002200 */
[----:B-1----:R-:W-:-:S04]  /*0060*/  ULEA.HI UR4, UR5, UR5, URZ, 0x1 ;  /* 0x0000000505047291 */ /* 0x002fc8000f8f08ff */
[----:B------:R-:W-:-:S06]  /*0070*/  USHF.R.S32.HI UR4, URZ, 0x1, UR4 ;  /* 0x00000001ff047899 */ /* 0x000fcc0008011404 */
[----:B0-----:R-:W-:Y:S02]  /*0080*/  VIADD R4, R0, -UR4 ;  /* 0x8000000400047c36 */ /* 0x001fe40008000000 */
[----:B--2---:R-:W-:-:S03]  /*0090*/  VIADD R2, R3, -UR4 ;  /* 0x8000000403027c36 */ /* 0x004fc60008000000 */
[----:B------:R-:W-:Y:S01]  /*00a0*/  IABS R6, R4 ;  /* 0x0000000400067213 */ /* 0x000fe20000000000 */
[----:B------:R-:W-:Y:S01]  /*00b0*/  IMAD R0, R3, UR5, R0 ;  /* 0x0000000503007c24 */ /* 0x000fe2000f8e0200 */
[----:B------:R-:W-:-:S04]  /*00c0*/  IABS R27, R2 ;  /* 0x00000002001b7213 */ /* 0x000fc80000000000 */
[----:B------:R-:W0:Y:S02]  /*00d0*/  I2F.F64.U32 R6, R6 ;  /* 0x0000000600067312 */ /* 0x000e240000201800 */
[----:B0-----:R-:W-:Y:S02]  /*00e0*/  IMAD.MOV.U32 R16, RZ, RZ, R6 ;  /* 0x000000ffff107224 */ /* 0x001fe400078e0006 */
[----:B------:R-:W-:-:S07]  /*00f0*/  IMAD.MOV.U32 R3, RZ, RZ, R7 ;  /* 0x000000ffff037224 */ /* 0x000fce00078e0007 */
[----:B------:R-:W-:Y:S05]  /*0100*/  CALL.REL.NOINC `($_Z18generate2DGaussianPddi$__internal_accurate_pow) ;  /* 0x0000001800307944 */ /* 0x000fea0003c00000 */
[----:B------:R-:W-:Y:S05]  /*0110*/  BSYNC.RECONVERGENT B0 ;  /* 0x0000000000007941 */ /* 0x000fea0003800200 */
.L_x_0:
[----:B------:R-:W-:Y:S01]  /*0120*/  ISETP.NE.AND P0, PT, R4, RZ, PT ;  /* 0x000000ff0400720c */ /* 0x000fe20003f05270 */
[----:B------:R-:W0:Y:S01]  /*0130*/  I2F.F64.U32 R6, R27 ;  /* 0x0000001b00067312 */ /* 0x000e220000201800 */
[----:B------:R-:W-:Y:S01]  /*0140*/  IABS R3, R4 ;  /* 0x0000000400037213 */ /* 0x000fe20000000000 */
[----:B------:R-:W-:Y:S01]  /*0150*/  IMAD.MOV.U32 R4, RZ, RZ, R8 ;  /* 0x000000ffff047224 */ /* 0x000fe200078e0008 */
[----:B------:R-:W-:Y:S01]  /*0160*/  BSSY.RECONVERGENT B0, `(.L_x_1) ;  /* 0x000000a000007945 */ /* 0x000fe20003800200 */
[----:B------:R-:W-:Y:S01]  /*0170*/  IMAD.MOV.U32 R5, RZ, RZ, R9 ;  /* 0x000000ffff057224 */ /* 0x000fe200078e0009 */
[----:B------:R-:W-:Y:S02]  /*0180*/  ISETP.NE.AND P1, PT, R3, 0x1, PT ;  /* 0x000000010300780c */ /* 0x000fe40003f25270 */
[----:B------:R-:W-:-:S05]  /*0190*/  MOV R26, 0x200 ;  /* 0x00000200001a7802 */ /* 0x000fca0000000f00 */
[----:B------:R-:W-:Y:S01]  /*01a0*/  @!P0 CS2R R4, SRZ ;  /* 0x0000000000048805 */ /* 0x000fe2000001ff00 */
[----:B0-----:R-:W-:Y:S02]  /*01b0*/  IMAD.MOV.U32 R16, RZ, RZ, R6 ;  /* 0x000000ffff107224 */ /* 0x001fe400078e0006 */
[----:B------:R-:W-:-:S03]  /*01c0*/  IMAD.MOV.U32 R3, RZ, RZ, R7 ;  /* 0x000000ffff037224 */ /* 0x000fc600078e0007 */
[----:B------:R-:W-:Y:S02]  /*01d0*/  FSEL R4, R4, RZ, P1 ;  /* 0x000000ff04047208 */ /* 0x000fe40000800000 */
[----:B------:R-:W-:-:S07]  /*01e0*/  FSEL R5, R5, 1.875, P1 ;  /* 0x3ff0000005057808 */ /* 0x000fce0000800000 */
[----:B------:R-:W-:Y:S05]  /*01f0*/  CALL.REL.NOINC `($_Z18generate2DGaussianPddi$__internal_accurate_pow) ;  /* 0x0000001400f47944 */ /* 0x000fea0003c00000 */
[----:B------:R-:W-:Y:S05]  /*0200*/  BSYNC.RECONVERGENT B0 ;  /* 0x0000000000007941 */ /* 0x000fea0003800200 */
.L_x_1:
[----:B------:R-:W0:Y:S01]  /*0210*/  LDCU.64 UR4, c[0x0][0x388] ;  /* 0x00007100ff0477ac */ /* 0x000e220008000a00 */
[----:B------:R-:W-:Y:S01]  /*0220*/  ISETP.NE.AND P0, PT, R2, RZ, PT ;  /* 0x000000ff0200720c */ /* 0x000fe20003f05270 */
[----:B------:R-:W-:Y:S01]  /*0230*/  IMAD.MOV.U32 R3, RZ, RZ, R9 ;  /* 0x000000ffff037224 */ /* 0x000fe200078e0009 */
[----:B------:R-:W-:Y:S01]  /*0240*/  IABS R6, R2 ;  /* 0x0000000200067213 */ /* 0x000fe20000000000 */
[----:B------:R-:W-:Y:S01]  /*0250*/  IMAD.MOV.U32 R2, RZ, RZ, R8 ;  /* 0x000000ffff027224 */ /* 0x000fe200078e0008 */
[----:B------:R-:W-:Y:S01]  /*0260*/  BSSY.RECONVERGENT B0, `(.L_x_2) ;  /* 0x000000b000007945 */ /* 0x000fe20003800200 */
[----:B------:R-:W-:-:S08]  /*0270*/  MOV R26, 0x310 ;  /* 0x00000310001a7802 */ /* 0x000fd00000000f00 */
[----:B------:R-:W-:Y:S02]  /*0280*/  @!P0 CS2R R2, SRZ ;  /* 0x0000000000028805 */ /* 0x000fe4000001ff00 */
[----:B------:R-:W-:Y:S01]  /*0290*/  ISETP.NE.AND P0, PT, R6, 0x1, PT ;  /* 0x000000010600780c */ /* 0x000fe20003f05270 */
[----:B0-----:R-:W-:-:S03]  /*02a0*/  DADD R6, -RZ, |UR4| ;  /* 0x40000004ff067e29 */ /* 0x001fc60008000100 */
[----:B------:R-:W-:Y:S02]  /*02b0*/  FSEL R2, R2, RZ, P0 ;  /* 0x000000ff02027208 */ /* 0x000fe40000000000 */
[----:B------:R-:W-:-:S06]  /*02c0*/  FSEL R3, R3, 1.875, P0 ;  /* 0x3ff0000003037808 */ /* 0x000fcc0000000000 */
[----:B------:R-:W-:Y:S01]  /*02d0*/  DADD R4, R4, R2 ;  /* 0x0000000004047229 */ /* 0x000fe20000000002 */
[----:B------:R-:W-:Y:S02]  /*02e0*/  IMAD.MOV.U32 R16, RZ, RZ, R6 ;  /* 0x000000ffff107224 */ /* 0x000fe400078e0006 */
[----:B------:R-:W-:-:S08]  /*02f0*/  IMAD.MOV.U32 R3, RZ, RZ, R7 ;  /* 0x000000ffff037224 */ /* 0x000fd000078e0007 */
[----:B------:R-:W-:Y:S05]  /*0300*/  CALL.REL.NOINC `($_Z18generate2DGaussianPddi$__internal_accurate_pow) ;  /* 0x0000001400b07944 */ /* 0x000fea0003c00000 */
[----:B------:R-:W-:Y:S05]  /*0310*/  BSYNC.RECONVERGENT B0 ;  /* 0x0000000000007941 */ /* 0x000fea0003800200 */
.L_x_2:
[----:B------:R-:W0:Y:S02]  /*0320*/  LDC.64 R6, c[0x0][0x388] ;  /* 0x0000e200ff067b82 */ /* 0x000e240000000a00 */
[C---:B0-----:R-:W-:Y:S02]  /*0330*/  DADD R2, R6.reuse, 2 ;  /* 0x4000000006027429 */ /* 0x041fe40000000000 */
[----:B------:R-:W-:-:S08]  /*0340*/  DSETP.NEU.AND P0, PT, R6, RZ, PT ;  /* 0x000000ff0600722a */ /* 0x000fd00003f0d000 */
[----:B------:R-:W-:Y:S01]  /*0350*/  LOP3.LUT R2, R3, 0x7ff00000, RZ, 0xc0, !PT ;  /* 0x7ff0000003027812 */ /* 0x000fe200078ec0ff */
[----:B------:R-:W-:-:S03]  /*0360*/  IMAD.MOV.U32 R3, RZ, RZ, R9 ;  /* 0x000000ffff037224 */ /* 0x000fc600078e0009 */
[----:B------:R-:W-:Y:S01]  /*0370*/  ISETP.NE.AND P1, PT, R2, 0x7ff00000, PT ;  /* 0x7ff000000200780c */ /* 0x000fe20003f25270 */
[----:B------:R-:W-:Y:S01]  /*0380*/  IMAD.MOV.U32 R2, RZ, RZ, R8 ;  /* 0x000000ffff027224 */ /* 0x000fe200078e0008 */
[----:B------:R-:W-:-:S11]  /*0390*/  @!P0 CS2R R2, SRZ ;  /* 0x0000000000028805 */ /* 0x000fd6000001ff00 */
[----:B------:R-:W-:Y:S05]  /*03a0*/  @P1 BRA `(.L_x_3) ;  /* 0x0000000000181947 */ /* 0x000fea0003800000 */
[----:B------:R-:W-:-:S14]  /*03b0*/  DSETP.NAN.AND P0, PT, R6, R6, PT ;  /* 0x000000060600722a */ /* 0x000fdc0003f08000 */
[----:B------:R-:W-:Y:S01]  /*03c0*/  @P0 DADD R2, R6, 2 ;  /* 0x4000000006020429 */ /* 0x000fe20000000000 */
[----:B------:R-:W-:Y:S10]  /*03d0*/  @P0 BRA `(.L_x_3) ;  /* 0x00000000000c0947 */ /* 0x000ff40003800000 */
[----:B------:R-:W-:-:S14]  /*03e0*/  DSETP.NEU.AND P0, PT, |R6|, +INF , PT ;  /* 0x7ff000000600742a */ /* 0x000fdc0003f0d200 */
[----:B------:R-:W-:Y:S02]  /*03f0*/  @!P0 IMAD.MOV.U32 R2, RZ, RZ, 0x0 ;  /* 0x00000000ff028424 */ /* 0x000fe400078e00ff */
[----:B------:R-:W-:-:S07]  /*0400*/  @!P0 IMAD.MOV.U32 R3, RZ, RZ, 0x7ff00000 ;  /* 0x7ff00000ff038424 */ /* 0x000fce00078e00ff */
.L_x_3:
[----:B------:R-:W-:Y:S01]  /*0410*/  DADD R2, R2, R2 ;  /* 0x0000000002027229 */ /* 0x000fe20000000002 */
[----:B------:R-:W-:Y:S01]  /*0420*/  BSSY.RECONVERGENT B0, `(.L_x_4) ;  /* 0x0000019000007945 */ /* 0x000fe20003800200 */
[----:B------:R-:W-:-:S08]  /*0430*/  DSETP.NEU.AND P0, PT, R6, 1, PT ;  /* 0x3ff000000600742a */ /* 0x000fd00003f0d000 */
[----:B------:R-:W-:Y:S02]  /*0440*/  FSEL R7, R3, 2, P0 ;  /* 0x4000000003077808 */ /* 0x000fe40000000000 */
[----:B------:R-:W-:Y:S01]  /*0450*/  FSEL R6, R2, RZ, P0 ;  /* 0x000000ff02067208 */ /* 0x000fe20000000000 */
[----:B------:R-:W-:Y:S01]  /*0460*/  IMAD.MOV.U32 R2, RZ, RZ, 0x1 ;  /* 0x00000001ff027424 */ /* 0x000fe200078e00ff */
[----:B------:R-:W0:Y:S05]  /*0470*/  MUFU.RCP64H R3, R7 ;  /* 0x0000000700037308 */ /* 0x000e2a0000001800 */
[----:B0-----:R-:W-:-:S08]  /*0480*/  DFMA R8, -R6, R2, 1 ;  /* 0x3ff000000608742b */ /* 0x001fd00000000102 */
[----:B------:R-:W-:-:S08]  /*0490*/  DFMA R8, R8, R8, R8 ;  /* 0x000000080808722b */ /* 0x000fd00000000008 */
[----:B------:R-:W-:-:S08]  /*04a0*/  DFMA R8, R2, R8, R2 ;  /* 0x000000080208722b */ /* 0x000fd00000000002 */
[----:B------:R-:W-:-:S08]  /*04b0*/  DFMA R2, -R6, R8, 1 ;  /* 0x3ff000000602742b */ /* 0x000fd00000000108 */
[----:B------:R-:W-:-:S08]  /*04c0*/  DFMA R2, R8, R2, R8 ;  /* 0x000000020802722b */ /* 0x000fd00000000008 */
[----:B------:R-:W-:-:S08]  /*04d0*/  DMUL R8, R4, -R2 ;  /* 0x8000000204087228 */ /* 0x000fd00000000000 */
[--C-:B------:R-:W-:Y:S02]  /*04e0*/  DFMA R10, -R6, R8, -R4.reuse ;  /* 0x00000008060a722b */ /* 0x100fe40000000904 */
[----:B------:R-:W-:-:S06]  /*04f0*/  DADD R4, -RZ, -R4 ;  /* 0x00000000ff047229 */ /* 0x000fcc0000000904 */
[----:B------:R-:W-:-:S04]  /*0500*/  DFMA R2, R2, R10, R8 ;  /* 0x0000000a0202722b */ /* 0x000fc80000000008 */
[----:B------:R-:W-:-:S06]  /*0510*/  FSETP.GEU.AND P1, PT, |R5|, 6.5827683646048100446e-37, PT ;  /* 0x036000000500780b */ /* 0x000fcc0003f2e200 */
[----:B------:R-:W-:-:S05]  /*0520*/  FFMA R8, RZ, R7, R3 ;  /* 0x00000007ff087223 */ /* 0x000fca0000000003 */
[----:B------:R-:W-:-:S13]  /*0530*/  FSETP.GT.AND P0, PT, |R8|, 1.469367938527859385e-39, PT ;  /* 0x001000000800780b */ /* 0x000fda0003f04200 */
[----:B------:R-:W-:Y:S05]  /*0540*/  @P0 BRA P1, `(.L_x_5) ;  /* 0x0000000000180947 */ /* 0x000fea0000800000 */
[----:B------:R-:W-:Y:S01]  /*0550*/  IMAD.MOV.U32 R10, RZ, RZ, R4 ;  /* 0x000000ffff0a7224 */ /* 0x000fe200078e0004 */
[----:B------:R-:W-:Y:S01]  /*0560*/  MOV R12, 0x5b0 ;  /* 0x000005b0000c7802 */ /* 0x000fe20000000f00 */
[----:B------:R-:W-:Y:S02]  /*0570*/  IMAD.MOV.U32 R11, RZ, RZ, R5 ;  /* 0x000000ffff0b7224 */ /* 0x000fe400078e0005 */
[----:B------:R-:W-:Y:S02]  /*0580*/  IMAD.MOV.U32 R8, RZ, RZ, R6 ;  /* 0x000000ffff087224 */ /* 0x000fe400078e0006 */
[----:B------:R-:W-:-:S07]  /*0590*/  IMAD.MOV.U32 R9, RZ, RZ, R7 ;  /* 0x000000ffff097224 */ /* 0x000fce00078e0007 */
[----:B------:R-:W-:Y:S05]  /*05a0*/  CALL.REL.NOINC `($__internal_0_$__cuda_sm20_div_rn_f64_full) ;  /* 0x0000000c00947944 */ /* 0x000fea0003c00000 */
.L_x_5:
[----:B------:R-:W-:Y:S05]  /*05b0*/  BSYNC.RECONVERGENT B0 ;  /* 0x0000000000007941 */ /* 0x000fea0003800200 */
.L_x_4:
[----:B------:R-:W-:Y:S01]  /*05c0*/  IMAD.MOV.U32 R4, RZ, RZ, 0x652b82fe ;  /* 0x652b82feff047424 */ /* 0x000fe200078e00ff */
[----:B------:R-:W-:Y:S01]  /*05d0*/  UMOV UR4, 0xfefa39ef ;  /* 0xfefa39ef00047882 */ /* 0x000fe20000000000 */
[----:B------:R-:W-:Y:S01]  /*05e0*/  IMAD.MOV.U32 R5, RZ, RZ, 0x3ff71547 ;  /* 0x3ff71547ff057424 */ /* 0x000fe200078e00ff */
[----:B------:R-:W-:Y:S01]  /*05f0*/  UMOV UR5, 0x3fe62e42 ;  /* 0x3fe62e4200057882 */ /* 0x000fe20000000000 */
[----:B------:R-:W0:Y:S01]  /*0600*/  LDC.64 R12, c[0x0][0x380] ;  /* 0x0000e000ff0c7b82 */ /* 0x000e220000000a00 */
[----:B------:R-:W-:Y:S01]  /*0610*/  FSETP.GEU.AND P0, PT, |R3|, 4.1917929649353027344, PT ;  /* 0x4086232b0300780b */ /* 0x000fe20003f0e200 */
[----:B------:R-:W1:Y:S01]  /*0620*/  LDCU.64 UR10, c[0x0][0x358] ;  /* 0x00006b00ff0a77ac */ /* 0x000e620008000a00 */
[----:B------:R-:W-:Y:S01]  /*0630*/  BSSY.RECONVERGENT B0, `(.L_x_6) ;  /* 0x0000038000007945 */ /* 0x000fe20003800200 */
[----:B------:R-:W-:-:S08]  /*0640*/  DFMA R4, R2, R4, 6.75539944105574400000e+15 ;  /* 0x433800000204742b */ /* 0x000fd00000000004 */
[----:B------:R-:W-:-:S08]  /*0650*/  DADD R6, R4, -6.75539944105574400000e+15 ;  /* 0xc338000004067429 */ /* 0x000fd00000000000 */
[----:B------:R-:W-:Y:S01]  /*0660*/  DFMA R8, R6, -UR4, R2 ;  /* 0x8000000406087c2b */ /* 0x000fe20008000002 */
[----:B------:R-:W-:Y:S01]  /*0670*/  UMOV UR4, 0x3b39803f ;  /* 0x3b39803f00047882 */ /* 0x000fe20000000000 */
[----:B------:R-:W-:-:S06]  /*0680*/  UMOV UR5, 0x3c7abc9e ;  /* 0x3c7abc9e00057882 */ /* 0x000fcc0000000000 */
[----:B------:R-:W-:Y:S01]  /*0690*/  DFMA R6, R6, -UR4, R8 ;  /* 0x8000000406067c2b */ /* 0x000fe20008000008 */
[----:B------:R-:W-:Y:S01]  /*06a0*/  UMOV UR4, 0x69ce2bdf ;  /* 0x69ce2bdf00047882 */ /* 0x000fe20000000000 */
[----:B------:R-:W-:Y:S01]  /*06b0*/  IMAD.MOV.U32 R8, RZ, RZ, -0x35dec16 ;  /* 0xfca213eaff087424 */ /* 0x000fe200078e00ff */
[----:B------:R-:W-:Y:S01]  /*06c0*/  UMOV UR5, 0x3e5ade15 ;  /* 0x3e5ade1500057882 */ /* 0x000fe20000000000 */
[----:B------:R-:W-:-:S06]  /*06d0*/  IMAD.MOV.U32 R9, RZ, RZ, 0x3e928af3 ;  /* 0x3e928af3ff097424 */ /* 0x000fcc00078e00ff */
[----:B------:R-:W-:Y:S01]  /*06e0*/  DFMA R8, R6, UR4, R8 ;  /* 0x0000000406087c2b */ /* 0x000fe20008000008 */
[----:B------:R-:W-:Y:S01]  /*06f0*/  UMOV UR4, 0x62401315 ;  /* 0x6240131500047882 */ /* 0x000fe20000000000 */
[----:B------:R-:W-:-:S06]  /*0700*/  UMOV UR5, 0x3ec71dee ;  /* 0x3ec71dee00057882 */ /* 0x000fcc0000000000 */
[----:B------:R-:W-:Y:S01]  /*0710*/  DFMA R8, R6, R8, UR4 ;  /* 0x0000000406087e2b */ /* 0x000fe20008000008 */
        /* <DEDUP_REMOVED lines=20> */
[----:B------:R-:W-:-:S08]  /*0860*/  DFMA R8, R6, R8, UR4 ;  /* 0x0000000406087e2b */ /* 0x000fd00008000008 */
[C---:B------:R-:W-:Y:S02]  /*0870*/  DFMA R10, R6.reuse, R8, 1 ;  /* 0x3ff00000060a742b */ /* 0x040fe40000000008 */
[----:B------:R-:W2:Y:S06]  /*0880*/  LDC R8, c[0x0][0x390] ;  /* 0x0000e400ff087b82 */ /* 0x000eac0000000800 */
[----:B------:R-:W-:Y:S01]  /*0890*/  DFMA R14, R6, R10, 1 ;  /* 0x3ff00000060e742b */ /* 0x000fe2000000000a */
[----:B0-----:R-:W-:-:S09]  /*08a0*/  IMAD.WIDE R6, R0, 0x8, R12 ;  /* 0x0000000800067825 */ /* 0x001fd200078e020c */
[----:B------:R-:W-:Y:S02]  /*08b0*/  IMAD R11, R4, 0x100000, R15 ;  /* 0x00100000040b7824 */ /* 0x000fe400078e020f */
[----:B------:R-:W-:Y:S01]  /*08c0*/  IMAD.MOV.U32 R10, RZ, RZ, R14 ;  /* 0x000000ffff0a7224 */ /* 0x000fe200078e000e */
[----:B-1----:R-:W-:Y:S06]  /*08d0*/  @!P0 BRA `(.L_x_7) ;  /* 0x0000000000348947 */ /* 0x002fec0003800000 */
[----:B------:R-:W-:Y:S01]  /*08e0*/  FSETP.GEU.AND P1, PT, |R3|, 4.2275390625, PT ;  /* 0x408748000300780b */ /* 0x000fe20003f2e200 */
[C---:B------:R-:W-:Y:S02]  /*08f0*/  DADD R10, R2.reuse, +INF ;  /* 0x7ff00000020a7429 */ /* 0x040fe40000000000 */
[----:B------:R-:W-:-:S08]  /*0900*/  DSETP.GEU.AND P0, PT, R2, RZ, PT ;  /* 0x000000ff0200722a */ /* 0x000fd00003f0e000 */
[----:B------:R-:W-:Y:S02]  /*0910*/  FSEL R10, R10, RZ, P0 ;  /* 0x000000ff0a0a7208 */ /* 0x000fe40000000000 */
[----:B------:R-:W-:Y:S01]  /*0920*/  @!P1 LEA.HI R0, R4, R4, RZ, 0x1 ;  /* 0x0000000404009211 */ /* 0x000fe200078f08ff */
[----:B------:R-:W-:Y:S01]  /*0930*/  @!P1 IMAD.MOV.U32 R2, RZ, RZ, R14 ;  /* 0x000000ffff029224 */ /* 0x000fe200078e000e */
[----:B------:R-:W-:Y:S02]  /*0940*/  FSEL R11, R11, RZ, P0 ;  /* 0x000000ff0b0b7208 */ /* 0x000fe40000000000 */
[----:B------:R-:W-:-:S05]  /*0950*/  @!P1 SHF.R.S32.HI R3, RZ, 0x1, R0 ;  /* 0x00000001ff039819 */ /* 0x000fca0000011400 */
[----:B------:R-:W-:Y:S02]  /*0960*/  @!P1 IMAD.IADD R4, R4, 0x1, -R3 ;  /* 0x0000000104049824 */ /* 0x000fe400078e0a03 */
[----:B------:R-:W-:-:S03]  /*0970*/  @!P1 IMAD R3, R3, 0x100000, R15 ;  /* 0x0010000003039824 */ /* 0x000fc600078e020f */
[----:B------:R-:W-:Y:S01]  /*0980*/  @!P1 LEA R5, R4, 0x3ff00000, 0x14 ;  /* 0x3ff0000004059811 */ /* 0x000fe200078ea0ff */
[----:B------:R-:W-:-:S06]  /*0990*/  @!P1 IMAD.MOV.U32 R4, RZ, RZ, RZ ;  /* 0x000000ffff049224 */ /* 0x000fcc00078e00ff */
[----:B------:R-:W-:-:S11]  /*09a0*/  @!P1 DMUL R10, R2, R4 ;  /* 0x00000004020a9228 */ /* 0x000fd60000000000 */
.L_x_7:
[----:B------:R-:W-:Y:S05]  /*09b0*/  BSYNC.RECONVERGENT B0 ;  /* 0x0000000000007941 */ /* 0x000fea0003800200 */
.L_x_6:
[----:B--2---:R-:W-:Y:S01]  /*09c0*/  ISETP.GE.AND P0, PT, R8, 0x1, PT ;  /* 0x000000010800780c */ /* 0x004fe20003f06270 */
[----:B------:R0:W-:Y:S01]  /*09d0*/  STG.E.64 desc[UR10][R6.64], R10 ;  /* 0x0000000a06007986 */ /* 0x0001e2000c101b0a */
[----:B------:R-:W-:Y:S01]  /*09e0*/  CS2R R24, SRZ ;  /* 0x0000000000187805 */ /* 0x000fe2000001ff00 */
[----:B------:R-:W-:Y:S10]  /*09f0*/  BAR.SYNC.DEFER_BLOCKING 0x0 ;  /* 0x0000000000007b1d */ /* 0x000ff40000010000 */
[----:B------:R-:W-:Y:S05]  /*0a00*/  @!P0 BRA `(.L_x_8) ;  /* 0x0000000800188947 */ /* 0x000fea0003800000 */
[----:B------:R-:W1:Y:S01]  /*0a10*/  LDCU.64 UR6, c[0x0][0x380] ;  /* 0x00007000ff0677ac */ /* 0x000e620008000a00 */
[C---:B------:R-:W-:Y:S02]  /*0a20*/  LOP3.LUT R0, R8.reuse, 0xf, RZ, 0xc0, !PT ;  /* 0x0000000f08007812 */ /* 0x040fe400078ec0ff */
[----:B------:R-:W-:Y:S02]  /*0a30*/  CS2R R24, SRZ ;  /* 0x0000000000187805 */ /* 0x000fe4000001ff00 */
[----:B------:R-:W-:Y:S01]  /*0a40*/  LOP3.LUT R2, R8, 0x7, RZ, 0xc0, !PT ;  /* 0x0000000708027812 */ /* 0x000fe200078ec0ff */
[----:B------:R-:W-:Y:S01]  /*0a50*/  UMOV UR4, URZ ;  /* 0x000000ff00047c82 */ /* 0x000fe20008000000 */
[----:B------:R-:W-:-:S03]  /*0a60*/  VIADD R3, R0, 0xffffffff ;  /* 0xffffffff00037836 */ /* 0x000fc60000000000 */
[----:B------:R-:W-:Y:S02]  /*0a70*/  VIADD R4, R2, 0xffffffff ;  /* 0xffffffff02047836 */ /* 0x000fe40000000000 */
[----:B------:R-:W-:Y:S02]  /*0a80*/  ISETP.GE.U32.AND P0, PT, R3, 0x7, PT ;  /* 0x000000070300780c */ /* 0x000fe40003f06070 */
[----:B------:R-:W-:Y:S02]  /*0a90*/  LOP3.LUT R3, R8, 0x7ffffff0, RZ, 0xc0, !PT ;  /* 0x7ffffff008037812 */ /* 0x000fe400078ec0ff */
[----:B------:R-:W-:Y:S02]  /*0aa0*/  ISETP.GE.U32.AND P1, PT, R4, 0x3, PT ;  /* 0x000000030400780c */ /* 0x000fe40003f26070 */
[----:B------:R-:W-:Y:S01]  /*0ab0*/  LOP3.LUT R4, R8, 0x3, RZ, 0xc0, !PT ;  /* 0x0000000308047812 */ /* 0x000fe200078ec0ff */
[----:B-1----:R-:W-:Y:S01]  /*0ac0*/  UIADD3 UR6, UP0, UPT, UR6, 0x40, URZ ;  /* 0x0000004006067890 */ /* 0x002fe2000ff1e0ff */
[----:B------:R-:W-:-:S03]  /*0ad0*/  IMAD.MOV R5, RZ, RZ, -R3 ;  /* 0x000000ffff057224 */ /* 0x000fc600078e0a03 */
[----:B------:R-:W-:-:S12]  /*0ae0*/  UIADD3.X UR7, UPT, UPT, URZ, UR7, URZ, UP0, !UPT ;  /* 0x00000007ff077290 */ /* 0x000fd800087fe4ff */
.L_x_14:
[----:B------:R-:W1:Y:S01]  /*0af0*/  LDCU UR8, c[0x0][0x390] ;  /* 0x00007200ff0877ac */ /* 0x000e620008000800 */
[----:B------:R-:W-:Y:S01]  /*0b00*/  IMAD.MOV.U32 R28, RZ, RZ, RZ ;  /* 0x000000ffff1c7224 */ /* 0x000fe200078e00ff */
[----:B-1----:R-:W-:Y:S02]  /*0b10*/  UISETP.GE.U32.AND UP0, UPT, UR8, 0x10, UPT ;  /* 0x000000100800788c */ /* 0x002fe4000bf06070 */
[----:B------:R-:W-:Y:S02]  /*0b20*/  UIMAD UR5, UR4, UR8, URZ ;  /* 0x00000008040572a4 */ /* 0x000fe4000f8e02ff */
[----:B------:R-:W-:-:S04]  /*0b30*/  UIADD3 UR4, UPT, UPT, UR4, 0x1, URZ ;  /* 0x0000000104047890 */ /* 0x000fc8000fffe0ff */
[----:B------:R-:W-:Y:S01]  /*0b40*/  UISETP.NE.AND UP1, UPT, UR4, UR8, UPT ;  /* 0x000000080400728c */ /* 0x000fe2000bf25270 */
[----:B------:R-:W-:Y:S10]  /*0b50*/  BRA.U !UP0, `(.L_x_9) ;  /* 0x0000000108b47547 */ /* 0x000ff4000b800000 */
[----:B------:R-:W-:Y:S01]  /*0b60*/  UIMAD.WIDE.U32 UR8, UR5, 0x8, UR6 ;  /* 0x00000008050878a5 */ /* 0x000fe2000f8e0006 */
[----:B------:R-:W-:-:S05]  /*0b70*/  IMAD.MOV.U32 R26, RZ, RZ, R5 ;  /* 0x000000ffff1a7224 */ /* 0x000fca00078e0005 */
[----:B0-----:R-:W-:Y:S02]  /*0b80*/  IMAD.U32 R11, RZ, RZ, UR9 ;  /* 0x00000009ff0b7e24 */ /* 0x001fe4000f8e00ff */
[----:B------:R-:W-:Y:S02]  /*0b90*/  IMAD.U32 R9, RZ, RZ, UR9 ;  /* 0x00000009ff097e24 */ /* 0x000fe4000f8e00ff */
[----:B------:R-:W-:Y:S02]  /*0ba0*/  IMAD.U32 R8, RZ, RZ, UR8 ;  /* 0x00000008ff087e24 */ /* 0x000fe4000f8e00ff */
[----:B------:R-:W-:Y:S02]  /*0bb0*/  IMAD.U32 R10, RZ, RZ, UR8 ;  /* 0x00000008ff0a7e24 */ /* 0x000fe4000f8e00ff */
[----:B------:R-:W-:-:S07]  /*0bc0*/  IMAD.MOV.U32 R9, RZ, RZ, R11 ;  /* 0x000000ffff097224 */ /* 0x000fce00078e000b */
.L_x_10:
[----:B------:R-:W2:Y:S04]  /*0bd0*/  LDG.E.64 R22, desc[UR10][R8.64+-0x40] ;  /* 0xffffc00a08167981 */ /* 0x000ea8000c1e1b00 */
[----:B------:R-:W3:Y:S04]  /*0be0*/  LDG.E.64 R10, desc[UR10][R8.64+-0x38] ;  /* 0xffffc80a080a7981 */ /* 0x000ee8000c1e1b00 */
[----:B------:R-:W4:Y:S04]  /*0bf0*/  LDG.E.64 R12, desc[UR10][R8.64+-0x30] ;  /* 0xffffd00a080c7981 */ /* 0x000f28000c1e1b00 */
[----:B------:R-:W5:Y:S04]  /*0c00*/  LDG.E.64 R14, desc[UR10][R8.64+-0x28] ;  /* 0xffffd80a080e7981 */ /* 0x000f68000c1e1b00 */
[----:B------:R-:W5:Y:S04]  /*0c10*/  LDG.E.64 R16, desc[UR10][R8.64+-0x20] ;  /* 0xffffe00a08107981 */ /* 0x000f68000c1e1b00 */
[----:B------:R-:W5:Y:S04]  /*0c20*/  LDG.E.64 R18, desc[UR10][R8.64+-0x18] ;  /* 0xffffe80a08127981 */ /* 0x000f68000c1e1b00 */
[----:B------:R-:W5:Y:S01]  /*0c30*/  LDG.E.64 R20, desc[UR10][R8.64+-0x10] ;  /* 0xfffff00a08147981 */ /* 0x000f62000c1e1b00 */
[----:B--2---:R-:W-:-:S03]  /*0c40*/  DADD R22, R22, R24 ;  /* 0x0000000016167229 */ /* 0x004fc60000000018 */
[----:B------:R-:W2:Y:S05]  /*0c50*/  LDG.E.64 R24, desc[UR10][R8.64+-0x8] ;  /* 0xfffff80a08187981 */ /* 0x000eaa000c1e1b00 */
[----:B---3--:R-:W-:Y:S02]  /*0c60*/  DADD R10, R22, R10 ;  /* 0x00000000160a7229 */ /* 0x008fe4000000000a */
[----:B------:R-:W3:Y:S06]  /*0c70*/  LDG.E.64 R22, desc[UR10][R8.64] ;  /* 0x0000000a08167981 */ /* 0x000eec000c1e1b00 */
[----:B----4-:R-:W-:-:S02]  /*0c80*/  DADD R12, R10, R12 ;  /* 0x000000000a0c7229 */ /* 0x010fc4000000000c */
[----:B------:R-:W4:Y:S06]  /*0c90*/  LDG.E.64 R10, desc[UR10][R8.64+0x8] ;  /* 0x0000080a080a7981 */ /* 0x000f2c000c1e1b00 */
[----:B-----5:R-:W-:Y:S02]  /*0ca0*/  DADD R14, R12, R14 ;  /* 0x000000000c0e7229 */ /* 0x020fe4000000000e */
[----:B------:R-:W5:Y:S06]  /*0cb0*/  LDG.E.64 R12, desc[UR10][R8.64+0x10] ;  /* 0x0000100a080c7981 */ /* 0x000f6c000c1e1b00 */
[----:B------:R-:W-:-:S02]  /*0cc0*/  DADD R16, R14, R16 ;  /* 0x000000000e107229 */ /* 0x000fc40000000010 */
[----:B------:R-:W5:Y:S06]  /*0cd0*/  LDG.E.64 R14, desc[UR10][R8.64+0x18] ;  /* 0x0000180a080e7981 */ /* 0x000f6c000c1e1b00 */
[----:B------:R-:W-:Y:S02]  /*0ce0*/  DADD R18, R16, R18 ;  /* 0x0000000010127229 */ /* 0x000fe40000000012 */
[----:B------:R-:W5:Y:S06]  /*0cf0*/  LDG.E.64 R16, desc[UR10][R8.64+0x20] ;  /* 0x0000200a08107981 */ /* 0x000f6c000c1e1b00 */
[----:B------:R-:W-:-:S02]  /*0d00*/  DADD R20, R18, R20 ;  /* 0x0000000012147229 */ /* 0x000fc40000000014 */
[----:B------:R-:W5:Y:S06]  /*0d10*/  LDG.E.64 R18, desc[UR10][R8.64+0x28] ;  /* 0x0000280a08127981 */ /* 0x000f6c000c1e1b00 */
[----:B--2---:R-:W-:Y:S02]  /*0d20*/  DADD R24, R20, R24 ;  /* 0x0000000014187229 */ /* 0x004fe40000000018 */
[----:B------:R-:W2:Y:S06]  /*0d30*/  LDG.E.64 R20, desc[UR10][R8.64+0x30] ;  /* 0x0000300a08147981 */ /* 0x000eac000c1e1b00 */
[----:B---3--:R-:W-:-:S02]  /*0d40*/  DADD R22, R24, R22 ;  /* 0x0000000018167229 */ /* 0x008fc40000000016 */
[----:B------:R0:W3:Y:S01]  /*0d50*/  LDG.E.64 R24, desc[UR10][R8.64+0x38] ;  /* 0x0000380a08187981 */ /* 0x0000e2000c1e1b00 */
[----:B------:R-:W-:-:S05]  /*0d60*/  VIADD R26, R26, 0x10 ;  /* 0x000000101a1a7836 */ /* 0x000fca0000000000 */
[----:B----4-:R-:W-:Y:S01]  /*0d70*/  DADD R10, R22, R10 ;  /* 0x00000000160a7229 */ /* 0x010fe2000000000a */
[----:B------:R-:W-:Y:S02]  /*0d80*/  ISETP.NE.AND P2, PT, R26, RZ, PT ;  /* 0x000000ff1a00720c */ /* 0x000fe40003f45270 */
[----:B0-----:R-:W-:-:S05]  /*0d90*/  IADD3 R8, P3, PT, R8, 0x80, RZ ;  /* 0x0000008008087810 */ /* 0x001fca0007f7e0ff */
[----:B-----5:R-:W-:Y:S01]  /*0da0*/  DADD R10, R10, R12 ;  /* 0x000000000a0a7229 */ /* 0x020fe2000000000c */
[----:B------:R-:W-:-:S07]  /*0db0*/  IMAD.X R9, RZ, RZ, R9, P3 ;  /* 0x000000ffff097224 */ /* 0x000fce00018e0609 */
[----:B------:R-:W-:-:S08]  /*0dc0*/  DADD R10, R10, R14 ;  /* 0x000000000a0a7229 */ /* 0x000fd0000000000e */
[----:B------:R-:W-:-:S08]  /*0dd0*/  DADD R10, R10, R16 ;  /* 0x000000000a0a7229 */ /* 0x000fd00000000010 */
[----:B------:R-:W-:-:S08]  /*0de0*/  DADD R10, R10, R18 ;  /* 0x000000000a0a7229 */ /* 0x000fd00000000012 */
[----:B--2---:R-:W-:-:S08]  /*0df0*/  DADD R10, R10, R20 ;  /* 0x000000000a0a7229 */ /* 0x004fd00000000014 */
[----:B---3--:R-:W-:Y:S01]  /*0e00*/  DADD R24, R10, R24 ;  /* 0x000000000a187229 */ /* 0x008fe20000000018 */
[----:B------:R-:W-:Y:S10]  /*0e10*/  @P2 BRA `(.L_x_10) ;  /* 0xfffffffc006c2947 */ /* 0x000ff4000383ffff */
[----:B------:R-:W-:-:S07]  /*0e20*/  IMAD.MOV.U32 R28, RZ, RZ, R3 ;  /* 0x000000ffff1c7224 */ /* 0x000fce00078e0003 */
.L_x_9:
[----:B------:R-:W-:-:S13]  /*0e30*/  ISETP.NE.AND P2, PT, R0, RZ, PT ;  /* 0x000000ff0000720c */ /* 0x000fda0003f45270 */
[----:B------:R-:W-:Y:S05]  /*0e40*/  @!P2 BRA `(.L_x_11) ;  /* 0x000000040004a947 */ /* 0x000fea0003800000 */
[----:B------:R-:W-:Y:S01]  /*0e50*/  ISETP.NE.AND P2, PT, R2, RZ, PT ;  /* 0x000000ff0200720c */ /* 0x000fe20003f45270 */
[----:B------:R-:W-:-:S12]  /*0e60*/  @!P0 BRA `(.L_x_12) ;  /* 0x0000000000648947 */ /* 0x000fd80003800000 */
[----:B------:R-:W1:Y:S01]  /*0e70*/  LDC.64 R22, c[0x0][0x380] ;  /* 0x0000e000ff167b82 */ /* 0x000e620000000a00 */
[C---:B------:R-:W-:Y:S01]  /*0e80*/  VIADD R9, R28.reuse, UR5 ;  /* 0x000000051c097c36 */ /* 0x040fe20008000000 */
[----:B------:R-:W-:-:S06]  /*0e90*/  IADD3 R8, P3, PT, R28, UR5, RZ ;  /* 0x000000051c087c10 */ /* 0x000fcc000ff7e0ff */
[----:B------:R-:W2:Y:S01]  /*0ea0*/  LDC.64 R26, c[0x0][0x380] ;  /* 0x0000e000ff1a7b82 */ /* 0x000ea20000000a00 */
[----:B-1----:R-:W-:-:S04]  /*0eb0*/  IMAD.WIDE.U32 R22, R9, 0x8, R22 ;  /* 0x0000000809167825 */ /* 0x002fc800078e0016 */
[----:B------:R-:W-:Y:S02]  /*0ec0*/  IMAD.X R9, RZ, RZ, RZ, P3 ;  /* 0x000000ffff097224 */ /* 0x000fe400018e06ff */
[----:B------:R-:W3:Y:S01]  /*0ed0*/  LDG.E.64 R22, desc[UR10][R22.64] ;  /* 0x0000000a16167981 */ /* 0x000ee2000c1e1b00 */
[----:B--2---:R-:W-:-:S04]  /*0ee0*/  LEA R26, P3, R8, R26, 0x3 ;  /* 0x0000001a081a7211 */ /* 0x004fc800078618ff */
[----:B------:R-:W-:-:S05]  /*0ef0*/  LEA.HI.X R27, R8, R27, R9, 0x3, P3 ;  /* 0x0000001b081b7211 */ /* 0x000fca00018f1c09 */
[----:B------:R-:W2:Y:S04]  /*0f00*/  LDG.E.64 R8, desc[UR10][R26.64+0x8] ;  /* 0x0000080a1a087981 */ /* 0x000ea8000c1e1b00 */
[----:B0-----:R-:W4:Y:S04]  /*0f10*/  LDG.E.64 R10, desc[UR10][R26.64+0x10] ;  /* 0x0000100a1a0a7981 */ /* 0x001f28000c1e1b00 */
[----:B------:R-:W5:Y:S04]  /*0f20*/  LDG.E.64 R12, desc[UR10][R26.64+0x18] ;  /* 0x0000180a1a0c7981 */ /* 0x000f68000c1e1b00 */
[----:B------:R-:W5:Y:S04]  /*0f30*/  LDG.E.64 R14, desc[UR10][R26.64+0x20] ;  /* 0x0000200a1a0e7981 */ /* 0x000f68000c1e1b00 */
[----:B------:R-:W5:Y:S04]  /*0f40*/  LDG.E.64 R16, desc[UR10][R26.64+0x28] ;  /* 0x0000280a1a107981 */ /* 0x000f68000c1e1b00 */
[----:B------:R-:W5:Y:S04]  /*0f50*/  LDG.E.64 R18, desc[UR10][R26.64+0x30] ;  /* 0x0000300a1a127981 */ /* 0x000f68000c1e1b00 */
[----:B------:R-:W5:Y:S01]  /*0f60*/  LDG.E.64 R20, desc[UR10][R26.64+0x38] ;  /* 0x0000380a1a147981 */ /* 0x000f62000c1e1b00 */
[----:B------:R-:W-:Y:S01]  /*0f70*/  VIADD R28, R28, 0x8 ;  /* 0x000000081c1c7836 */ /* 0x000fe20000000000 */
[----:B---3--:R-:W-:-:S08]  /*0f80*/  DADD R22, R24, R22 ;  /* 0x0000000018167229 */ /* 0x008fd00000000016 */
[----:B--2---:R-:W-:-:S08]  /*0f90*/  DADD R8, R22, R8 ;  /* 0x0000000016087229 */ /* 0x004fd00000000008 */
[----:B----4-:R-:W-:-:S08]  /*0fa0*/  DADD R8, R8, R10 ;  /* 0x0000000008087229 */ /* 0x010fd0000000000a */
[----:B-----5:R-:W-:-:S08]  /*0fb0*/  DADD R8, R8, R12 ;  /* 0x0000000008087229 */ /* 0x020fd0000000000c */
[----:B------:R-:W-:-:S08]  /*0fc0*/  DADD R8, R8, R14 ;  /* 0x0000000008087229 */ /* 0x000fd0000000000e */
[----:B------:R-:W-:-:S08]  /*0fd0*/  DADD R8, R8, R16 ;  /* 0x0000000008087229 */ /* 0x000fd00000000010 */
[----:B------:R-:W-:-:S08]  /*0fe0*/  DADD R8, R8, R18 ;  /* 0x0000000008087229 */ /* 0x000fd00000000012 */
[----:B------:R-:W-:-:S11]  /*0ff0*/  DADD R24, R8, R20 ;  /* 0x0000000008187229 */ /* 0x000fd60000000014 */
.L_x_12:
[----:B------:R-:W-:Y:S05]  /*1000*/  @!P2 BRA `(.L_x_11) ;  /* 0x000000000094a947 */ /* 0x000fea0003800000 */
[----:B------:R-:W-:Y:S01]  /*1010*/  ISETP.NE.AND P2, PT, R4, RZ, PT ;  /* 0x000000ff0400720c */ /* 0x000fe20003f45270 */
[----:B------:R-:W-:-:S12]  /*1020*/  @!P1 BRA `(.L_x_13) ;  /* 0x0000000000449947 */ /* 0x000fd80003800000 */
[----:B0-----:R-:W0:Y:S01]  /*1030*/  LDC.64 R10, c[0x0][0x380] ;  /* 0x0000e000ff0a7b82 */ /* 0x001e220000000a00 */
[C---:B------:R-:W-:Y:S01]  /*1040*/  VIADD R15, R28.reuse, UR5 ;  /* 0x000000051c0f7c36 */ /* 0x040fe20008000000 */
[----:B------:R-:W-:-:S06]  /*1050*/  IADD3 R13, P3, PT, R28, UR5, RZ ;  /* 0x000000051c0d7c10 */ /* 0x000fcc000ff7e0ff */
[----:B------:R-:W1:Y:S01]  /*1060*/  LDC.64 R8, c[0x0][0x380] ;  /* 0x0000e000ff087b82 */ /* 0x000e620000000a00 */
[----:B0-----:R-:W-:-:S04]  /*1070*/  IMAD.WIDE.U32 R14, R15, 0x8, R10 ;  /* 0x000000080f0e7825 */ /* 0x001fc800078e000a */
[----:B------:R-:W-:Y:S02]  /*1080*/  IMAD.X R10, RZ, RZ, RZ, P3 ;  /* 0x000000ffff0a7224 */ /* 0x000fe400018e06ff */
[----:B------:R-:W2:Y:S01]  /*1090*/  LDG.E.64 R14, desc[UR10][R14.64] ;  /* 0x0000000a0e0e7981 */ /* 0x000ea2000c1e1b00 */
[----:B-1----:R-:W-:-:S04]  /*10a0*/  LEA R12, P3, R13, R8, 0x3 ;  /* 0x000000080d0c7211 */ /* 0x002fc800078618ff */
[----:B------:R-:W-:-:S05]  /*10b0*/  LEA.HI.X R13, R13, R9, R10, 0x3, P3 ;  /* 0x000000090d0d7211 */ /* 0x000fca00018f1c0a */
[----:B------:R-:W3:Y:S04]  /*10c0*/  LDG.E.64 R16, desc[UR10][R12.64+0x8] ;  /* 0x0000080a0c107981 */ /* 0x000ee8000c1e1b00 */
[----:B------:R-:W4:Y:S04]  /*10d0*/  LDG.E.64 R8, desc[UR10][R12.64+0x10] ;  /* 0x0000100a0c087981 */ /* 0x000f28000c1e1b00 */
[----:B------:R-:W5:Y:S01]  /*10e0*/  LDG.E.64 R10, desc[UR10][R12.64+0x18] ;  /* 0x0000180a0c0a7981 */ /* 0x000f62000c1e1b00 */
[----:B------:R-:W-:Y:S01]  /*10f0*/  VIADD R28, R28, 0x4 ;  /* 0x000000041c1c7836 */ /* 0x000fe20000000000 */
[----:B--2---:R-:W-:-:S08]  /*1100*/  DADD R24, R24, R14 ;  /* 0x0000000018187229 */ /* 0x004fd0000000000e */
[----:B---3--:R-:W-:-:S08]  /*1110*/  DADD R16, R24, R16 ;  /* 0x0000000018107229 */ /* 0x008fd00000000010 */
[----:B----4-:R-:W-:-:S08]  /*1120*/  DADD R8, R16, R8 ;  /* 0x0000000010087229 */ /* 0x010fd00000000008 */
[----:B-----5:R-:W-:-:S11]  /*1130*/  DADD R24, R8, R10 ;  /* 0x0000000008187229 */ /* 0x020fd6000000000a */
.L_x_13:
[----:B------:R-:W-:Y:S05]  /*1140*/  @!P2 BRA `(.L_x_11) ;  /* 0x000000000044a947 */ /* 0x000fea0003800000 */
[----:B------:R-:W1:Y:S01]  /*1150*/  LDC.64 R8, c[0x0][0x380] ;  /* 0x0000e000ff087b82 */ /* 0x000e620000000a00 */
[----:B0-----:R-:W-:-:S04]  /*1160*/  VIADD R11, R28, UR5 ;  /* 0x000000051c0b7c36 */ /* 0x001fc80008000000 */
[----:B-1----:R-:W-:-:S06]  /*1170*/  IMAD.WIDE.U32 R8, R11, 0x8, R8 ;  /* 0x000000080b087825 */ /* 0x002fcc00078e0008 */
[----:B------:R-:W2:Y:S01]  /*1180*/  LDG.E.64 R8, desc[UR10][R8.64] ;  /* 0x0000000a08087981 */ /* 0x000ea2000c1e1b00 */
[----:B------:R-:W-:Y:S01]  /*1190*/  ISETP.NE.AND P2, PT, R4, 0x1, PT ;  /* 0x000000010400780c */ /* 0x000fe20003f45270 */
[----:B--2---:R-:W-:-:S12]  /*11a0*/  DADD R24, R24, R8 ;  /* 0x0000000018187229 */ /* 0x004fd80000000008 */
[----:B------:R-:W-:Y:S05]  /*11b0*/  @!P2 BRA `(.L_x_11) ;  /* 0x000000000028a947 */ /* 0x000fea0003800000 */
[----:B------:R-:W0:Y:S01]  /*11c0*/  LDC.64 R12, c[0x0][0x380] ;  /* 0x0000e000ff0c7b82 */ /* 0x000e220000000a00 */
[----:B------:R-:W-:-:S05]  /*11d0*/  IADD3 R8, P2, PT, R28, UR5, RZ ;  /* 0x000000051c087c10 */ /* 0x000fca000ff5e0ff */
[----:B------:R-:W-:Y:S01]  /*11e0*/  IMAD.X R9, RZ, RZ, RZ, P2 ;  /* 0x000000ffff097224 */ /* 0x000fe200010e06ff */
[----:B0-----:R-:W-:-:S04]  /*11f0*/  LEA R12, P2, R8, R12, 0x3 ;  /* 0x0000000c080c7211 */ /* 0x001fc800078418ff */
[----:B------:R-:W-:Y:S02]  /*1200*/  LEA.HI.X R13, R8, R13, R9, 0x3, P2 ;  /* 0x0000000d080d7211 */ /* 0x000fe400010f1c09 */
[----:B------:R-:W-:-:S03]  /*1210*/  ISETP.NE.AND P2, PT, R4, 0x2, PT ;  /* 0x000000020400780c */ /* 0x000fc60003f45270 */
[----:B------:R-:W2:Y:S10]  /*1220*/  LDG.E.64 R8, desc[UR10][R12.64+0x8] ;  /* 0x0000080a0c087981 */ /* 0x000eb4000c1e1b00 */
[----:B------:R-:W3:Y:S01]  /*1230*/  @P2 LDG.E.64 R10, desc[UR10][R12.64+0x10] ;  /* 0x0000100a0c0a2981 */ /* 0x000ee2000c1e1b00 */
[----:B--2---:R-:W-:-:S08]  /*1240*/  DADD R24, R24, R8 ;  /* 0x0000000018187229 */ /* 0x004fd00000000008 */
[----:B---3--:R-:W-:-:S11]  /*1250*/  @P2 DADD R24, R24, R10 ;  /* 0x0000000018182229 */ /* 0x008fd6000000000a */
.L_x_11:
[----:B------:R-:W-:Y:S05]  /*1260*/  BRA.U UP1, `(.L_x_14) ;  /* 0xfffffff901207547 */ /* 0x000fea000b83ffff */
.L_x_8:
[----:B------:R-:W2:Y:S01]  /*1270*/  LDG.E.64 R4, desc[UR10][R6.64] ;  /* 0x0000000a06047981 */ /* 0x000ea2000c1e1b00 */
[----:B------:R-:W1:Y:S01]  /*1280*/  MUFU.RCP64H R3, R25 ;  /* 0x0000001900037308 */ /* 0x000e620000001800 */
[----:B------:R-:W-:Y:S01]  /*1290*/  IMAD.MOV.U32 R2, RZ, RZ, 0x1 ;  /* 0x00000001ff027424 */ /* 0x000fe200078e00ff */
[----:B------:R-:W-:Y:S05]  /*12a0*/  BSSY.RECONVERGENT B0, `(.L_x_15) ;  /* 0x0000013000007945 */ /* 0x000fea0003800200 */
[----:B-1----:R-:W-:-:S08]  /*12b0*/  DFMA R8, R2, -R24, 1 ;  /* 0x3ff000000208742b */ /* 0x002fd00000000818 */
[----:B------:R-:W-:-:S08]  /*12c0*/  DFMA R8, R8, R8, R8 ;  /* 0x000000080808722b */ /* 0x000fd00000000008 */
[----:B------:R-:W-:-:S08]  /*12d0*/  DFMA R8, R2, R8, R2 ;  /* 0x000000080208722b */ /* 0x000fd00000000002 */
[----:B------:R-:W-:-:S08]  /*12e0*/  DFMA R2, R8, -R24, 1 ;  /* 0x3ff000000802742b */ /* 0x000fd00000000818 */
[----:B------:R-:W-:-:S08]  /*12f0*/  DFMA R2, R8, R2, R8 ;  /* 0x000000020802722b */ /* 0x000fd00000000008 */
[----:B--2---:R-:W-:Y:S01]  /*1300*/  DMUL R8, R4, R2 ;  /* 0x0000000204087228 */ /* 0x004fe20000000000 */
[----:B------:R-:W-:-:S07]  /*1310*/  FSETP.GEU.AND P1, PT, |R5|, 6.5827683646048100446e-37, PT ;  /* 0x036000000500780b */ /* 0x000fce0003f2e200 */
[----:B0-----:R-:W-:-:S08]  /*1320*/  DFMA R10, R8, -R24, R4 ;  /* 0x80000018080a722b */ /* 0x001fd00000000004 */
[----:B------:R-:W-:-:S10]  /*1330*/  DFMA R2, R2, R10, R8 ;  /* 0x0000000a0202722b */ /* 0x000fd40000000008 */
        /* <DEDUP_REMOVED lines=9> */
.L_x_16:
[----:B------:R-:W-:Y:S05]  /*13d0*/  BSYNC.RECONVERGENT B0 ;  /* 0x0000000000007941 */ /* 0x000fea0003800200 */
.L_x_15:
[----:B------:R-:W-:Y:S01]  /*13e0*/  STG.E.64 desc[UR10][R6.64], R2 ;  /* 0x0000000206007986 */ /* 0x000fe2000c101b0a */
[----:B------:R-:W-:Y:S05]  /*13f0*/  EXIT ;  /* 0x000000000000794d */ /* 0x000fea0003800000 */
        .weak           $__internal_0_$__cuda_sm20_div_rn_f64_full
        .type           $__internal_0_$__cuda_sm20_div_rn_f64_full,@function
        .size           $__internal_0_$__cuda_sm20_div_rn_f64_full,($_Z18generate2DGaussianPddi$__internal_accurate_pow - $__internal_0_$__cuda_sm20_div_rn_f64_full)
$__internal_0_$__cuda_sm20_div_rn_f64_full:
[C---:B------:R-:W-:Y:S01]  /*1400*/  FSETP.GEU.AND P0, PT, |R9|.reuse, 1.469367938527859385e-39, PT ;  /* 0x001000000900780b */ /* 0x040fe20003f0e200 */
[----:B------:R-:W-:Y:S01]  /*1410*/  IMAD.MOV.U32 R18, RZ, RZ, 0x1 ;  /* 0x00000001ff127424 */ /* 0x000fe200078e00ff */
[----:B------:R-:W-:Y:S01]  /*1420*/  LOP3.LUT R4, R9, 0x800fffff, RZ, 0xc0, !PT ;  /* 0x800fffff09047812 */ /* 0x000fe200078ec0ff */
[----:B------:R-:W-:Y:S01]  /*1430*/  BSSY.RECONVERGENT B1, `(.L_x_17) ;  /* 0x0000055000017945 */ /* 0x000fe20003800200 */
[C---:B------:R-:W-:Y:S02]  /*1440*/  FSETP.GEU.AND P2, PT, |R11|.reuse, 1.469367938527859385e-39, PT ;  /* 0x001000000b00780b */ /* 0x040fe40003f4e200 */
[----:B------:R-:W-:Y:S01]  /*1450*/  LOP3.LUT R5, R4, 0x3ff00000, RZ, 0xfc, !PT ;  /* 0x3ff0000004057812 */ /* 0x000fe200078efcff */
[----:B------:R-:W-:Y:S01]  /*1460*/  IMAD.MOV.U32 R4, RZ, RZ, R8 ;  /* 0x000000ffff047224 */ /* 0x000fe200078e0008 */
[----:B------:R-:W-:Y:S02]  /*1470*/  LOP3.LUT R13, R11, 0x7ff00000, RZ, 0xc0, !PT ;  /* 0x7ff000000b0d7812 */ /* 0x000fe400078ec0ff */
[----:B------:R-:W-:-:S03]  /*1480*/  LOP3.LUT R16, R9, 0x7ff00000, RZ, 0xc0, !PT ;  /* 0x7ff0000009107812 */ /* 0x000fc600078ec0ff */
[----:B------:R-:W-:Y:S01]  /*1490*/  @!P0 DMUL R4, R8, 8.98846567431157953865e+307 ;  /* 0x7fe0000008048828 */ /* 0x000fe20000000000 */
[----:B------:R-:W-:-:S03]  /*14a0*/  ISETP.GE.U32.AND P1, PT, R13, R16, PT ;  /* 0x000000100d00720c */ /* 0x000fc60003f26070 */
[----:B------:R-:W-:Y:S01]  /*14b0*/  @!P2 LOP3.LUT R14, R9, 0x7ff00000, RZ, 0xc0, !PT ;  /* 0x7ff00000090ea812 */ /* 0x000fe200078ec0ff */
[----:B------:R-:W-:Y:S01]  /*14c0*/  @!P2 IMAD.MOV.U32 R20, RZ, RZ, RZ ;  /* 0x000000ffff14a224 */ /* 0x000fe200078e00ff */
[----:B------:R-:W0:Y:S02]  /*14d0*/  MUFU.RCP64H R19, R5 ;  /* 0x0000000500137308 */ /* 0x000e240000001800 */
[----:B------:R-:W-:Y:S01]  /*14e0*/  @!P2 ISETP.GE.U32.AND P3, PT, R13, R14, PT ;  /* 0x0000000e0d00a20c */ /* 0x000fe20003f66070 */
[----:B------:R-:W-:-:S05]  /*14f0*/  IMAD.MOV.U32 R14, RZ, RZ, 0x1ca00000 ;  /* 0x1ca00000ff0e7424 */ /* 0x000fca00078e00ff */
[----:B------:R-:W-:-:S04]  /*1500*/  @!P2 SEL R15, R14, 0x63400000, !P3 ;  /* 0x634000000e0fa807 */ /* 0x000fc80005800000 */
[----:B------:R-:W-:-:S04]  /*1510*/  @!P2 LOP3.LUT R15, R15, 0x80000000, R11, 0xf8, !PT ;  /* 0x800000000f0fa812 */ /* 0x000fc800078ef80b */
[----:B------:R-:W-:Y:S01]  /*1520*/  @!P2 LOP3.LUT R21, R15, 0x100000, RZ, 0xfc, !PT ;  /* 0x001000000f15a812 */ /* 0x000fe200078efcff */
[----:B0-----:R-:W-:-:S08]  /*1530*/  DFMA R2, R18, -R4, 1 ;  /* 0x3ff000001202742b */ /* 0x001fd00000000804 */
[----:B------:R-:W-:-:S08]  /*1540*/  DFMA R2, R2, R2, R2 ;  /* 0x000000020202722b */ /* 0x000fd00000000002 */
[----:B------:R-:W-:Y:S01]  /*1550*/  DFMA R18, R18, R2, R18 ;  /* 0x000000021212722b */ /* 0x000fe20000000012 */
[----:B------:R-:W-:Y:S01]  /*1560*/  SEL R3, R14, 0x63400000, !P1 ;  /* 0x634000000e037807 */ /* 0x000fe20004800000 */
[----:B------:R-:W-:-:S03]  /*1570*/  IMAD.MOV.U32 R2, RZ, RZ, R10 ;  /* 0x000000ffff027224 */ /* 0x000fc600078e000a */
[----:B------:R-:W-:-:S03]  /*1580*/  LOP3.LUT R3, R3, 0x800fffff, R11, 0xf8, !PT ;  /* 0x800fffff03037812 */ /* 0x000fc600078ef80b */
[----:B------:R-:W-:-:S03]  /*1590*/  DFMA R22, R18, -R4, 1 ;  /* 0x3ff000001216742b */ /* 0x000fc60000000804 */
[----:B------:R-:W-:-:S05]  /*15a0*/  @!P2 DFMA R2, R2, 2, -R20 ;  /* 0x400000000202a82b */ /* 0x000fca0000000814 */
[----:B------:R-:W-:Y:S01]  /*15b0*/  DFMA R18, R18, R22, R18 ;  /* 0x000000161212722b */ /* 0x000fe20000000012 */
[----:B------:R-:W-:Y:S02]  /*15c0*/  IMAD.MOV.U32 R23, RZ, RZ, R13 ;  /* 0x000000ffff177224 */ /* 0x000fe400078e000d */
[----:B------:R-:W-:Y:S01]  /*15d0*/  IMAD.MOV.U32 R22, RZ, RZ, R16 ;  /* 0x000000ffff167224 */ /* 0x000fe200078e0010 */
[----:B------:R-:W-:Y:S02]  /*15e0*/  @!P0 LOP3.LUT R22, R5, 0x7ff00000, RZ, 0xc0, !PT ;  /* 0x7ff0000005168812 */ /* 0x000fe400078ec0ff */
[----:B------:R-:W-:Y:S02]  /*15f0*/  @!P2 LOP3.LUT R23, R3, 0x7ff00000, RZ, 0xc0, !PT ;  /* 0x7ff000000317a812 */ /* 0x000fe400078ec0ff */
[----:B------:R-:W-:Y:S01]  /*1600*/  DMUL R20, R18, R2 ;  /* 0x0000000212147228 */ /* 0x000fe20000000000 */
[----:B------:R-:W-:Y:S02]  /*1610*/  VIADD R24, R22, 0xffffffff ;  /* 0xffffffff16187836 */ /* 0x000fe40000000000 */
[----:B------:R-:W-:-:S05]  /*1620*/  VIADD R15, R23, 0xffffffff ;  /* 0xffffffff170f7836 */ /* 0x000fca0000000000 */
[----:B------:R-:W-:Y:S01]  /*1630*/  DFMA R16, R20, -R4, R2 ;  /* 0x800000041410722b */ /* 0x000fe20000000002 */
[----:B------:R-:W-:-:S04]  /*1640*/  ISETP.GT.U32.AND P0, PT, R15, 0x7feffffe, PT ;  /* 0x7feffffe0f00780c */ /* 0x000fc80003f04070 */
[----:B------:R-:W-:-:S03]  /*1650*/  ISETP.GT.U32.OR P0, PT, R24, 0x7feffffe, P0 ;  /* 0x7feffffe1800780c */ /* 0x000fc60000704470 */
[----:B------:R-:W-:-:S10]  /*1660*/  DFMA R16, R18, R16, R20 ;  /* 0x000000101210722b */ /* 0x000fd40000000014 */
[----:B------:R-:W-:Y:S05]  /*1670*/  @P0 BRA `(.L_x_18) ;  /* 0x00000000006c0947 */ /* 0x000fea0003800000 */
[----:B------:R-:W-:-:S04]  /*1680*/  LOP3.LUT R18, R9, 0x7ff00000, RZ, 0xc0, !PT ;  /* 0x7ff0000009127812 */ /* 0x000fc800078ec0ff */
[CC--:B------:R-:W-:Y:S02]  /*1690*/  VIADDMNMX R10, R13.reuse, -R18.reuse, 0xb9600000, !PT ;  /* 0xb96000000d0a7446 */ /* 0x0c0fe40007800912 */
[----:B------:R-:W-:Y:S02]  /*16a0*/  ISETP.GE.U32.AND P0, PT, R13, R18, PT ;  /* 0x000000120d00720c */ /* 0x000fe40003f06070 */
[----:B------:R-:W-:Y:S02]  /*16b0*/  VIMNMX R10, PT, PT, R10, 0x46a00000, PT ;  /* 0x46a000000a0a7848 */ /* 0x000fe40003fe0100 */
[----:B------:R-:W-:-:S05]  /*16c0*/  SEL R13, R14, 0x63400000, !P0 ;  /* 0x634000000e0d7807 */ /* 0x000fca0004000000 */
[----:B------:R-:W-:Y:S02]  /*16d0*/  IMAD.IADD R13, R10, 0x1, -R13 ;  /* 0x000000010a0d7824 */ /* 0x000fe400078e0a0d */
[----:B------:R-:W-:Y:S02]  /*16e0*/  IMAD.MOV.U32 R10, RZ, RZ, RZ ;  /* 0x000000ffff0a7224 */ /* 0x000fe400078e00ff */
[----:B------:R-:W-:-:S06]  /*16f0*/  VIADD R11, R13, 0x7fe00000 ;  /* 0x7fe000000d0b7836 */ /* 0x000fcc0000000000 */
[----:B------:R-:W-:-:S10]  /*1700*/  DMUL R14, R16, R10 ;  /* 0x0000000a100e7228 */ /* 0x000fd40000000000 */
[----:B------:R-:W-:-:S13]  /*1710*/  FSETP.GTU.AND P0, PT, |R15|, 1.469367938527859385e-39, PT ;  /* 0x001000000f00780b */ /* 0x000fda0003f0c200 */
[----:B------:R-:W-:Y:S05]  /*1720*/  @P0 BRA `(.L_x_19) ;  /* 0x0000000000940947 */ /* 0x000fea0003800000 */
[----:B------:R-:W-:Y:S01]  /*1730*/  DFMA R2, R16, -R4, R2 ;  /* 0x800000041002722b */ /* 0x000fe20000000002 */
[----:B------:R-:W-:-:S09]  /*1740*/  IMAD.MOV.U32 R10, RZ, RZ, RZ ;  /* 0x000000ffff0a7224 */ /* 0x000fd200078e00ff */
[C---:B------:R-:W-:Y:S02]  /*1750*/  FSETP.NEU.AND P0, PT, R3.reuse, RZ, PT ;  /* 0x000000ff0300720b */ /* 0x040fe40003f0d000 */
[----:B------:R-:W-:-:S04]  /*1760*/  LOP3.LUT R9, R3, 0x80000000, R9, 0x48, !PT ;  /* 0x8000000003097812 */ /* 0x000fc800078e4809 */
[----:B------:R-:W-:-:S07]  /*1770*/  LOP3.LUT R11, R9, R11, RZ, 0xfc, !PT ;  /* 0x0000000b090b7212 */ /* 0x000fce00078efcff */
[----:B------:R-:W-:Y:S05]  /*1780*/  @!P0 BRA `(.L_x_19) ;  /* 0x00000000007c8947 */ /* 0x000fea0003800000 */
[----:B------:R-:W-:Y:S01]  /*1790*/  IMAD.MOV R3, RZ, RZ, -R13 ;  /* 0x000000ffff037224 */ /* 0x000fe200078e0a0d */
[----:B------:R-:W-:Y:S01]  /*17a0*/  DMUL.RP R10, R16, R10 ;  /* 0x0000000a100a7228 */ /* 0x000fe20000008000 */
[----:B------:R-:W-:-:S06]  /*17b0*/  IMAD.MOV.U32 R2, RZ, RZ, RZ ;  /* 0x000000ffff027224 */ /* 0x000fcc00078e00ff */
[----:B------:R-:W-:-:S03]  /*17c0*/  DFMA R2, R14, -R2, R16 ;  /* 0x800000020e02722b */ /* 0x000fc60000000010 */
[----:B------:R-:W-:-:S03]  /*17d0*/  LOP3.LUT R9, R11, R9, RZ, 0x3c, !PT ;  /* 0x000000090b097212 */ /* 0x000fc600078e3cff */
[----:B------:R-:W-:-:S04]  /*17e0*/  IADD3 R2, PT, PT, -R13, -0x43300000, RZ ;  /* 0xbcd000000d027810 */ /* 0x000fc80007ffe1ff */
[----:B------:R-:W-:-:S04]  /*17f0*/  FSETP.NEU.AND P0, PT, |R3|, R2, PT ;  /* 0x000000020300720b */ /* 0x000fc80003f0d200 */
[----:B------:R-:W-:Y:S02]  /*1800*/  FSEL R14, R10, R14, !P0 ;  /* 0x0000000e0a0e7208 */ /* 0x000fe40004000000 */
[----:B------:R-:W-:Y:S01]  /*1810*/  FSEL R15, R9, R15, !P0 ;  /* 0x0000000f090f7208 */ /* 0x000fe20004000000 */
[----:B------:R-:W-:Y:S06]  /*1820*/  BRA `(.L_x_19) ;  /* 0x0000000000547947 */ /* 0x000fec0003800000 */
.L_x_18:
[----:B------:R-:W-:-:S14]  /*1830*/  DSETP.NAN.AND P0, PT, R10, R10, PT ;  /* 0x0000000a0a00722a */ /* 0x000fdc0003f08000 */
[----:B------:R-:W-:Y:S05]  /*1840*/  @P0 BRA `(.L_x_20) ;  /* 0x0000000000440947 */ /* 0x000fea0003800000 */
[----:B------:R-:W-:-:S14]  /*1850*/  DSETP.NAN.AND P0, PT, R8, R8, PT ;  /* 0x000000080800722a */ /* 0x000fdc0003f08000 */
[----:B------:R-:W-:Y:S05]  /*1860*/  @P0 BRA `(.L_x_21) ;  /* 0x0000000000300947 */ /* 0x000fea0003800000 */
[----:B------:R-:W-:Y:S01]  /*1870*/  ISETP.NE.AND P0, PT, R23, R22, PT ;  /* 0x000000161700720c */ /* 0x000fe20003f05270 */
[----:B------:R-:W-:Y:S02]  /*1880*/  IMAD.MOV.U32 R14, RZ, RZ, 0x0 ;  /* 0x00000000ff0e7424 */ /* 0x000fe400078e00ff */
[----:B------:R-:W-:-:S10]  /*1890*/  IMAD.MOV.U32 R15, RZ, RZ, -0x80000 ;  /* 0xfff80000ff0f7424 */ /* 0x000fd400078e00ff */
[----:B------:R-:W-:Y:S05]  /*18a0*/  @!P0 BRA `(.L_x_19) ;  /* 0x0000000000348947 */ /* 0x000fea0003800000 */
[----:B------:R-:W-:Y:S02]  /*18b0*/  ISETP.NE.AND P0, PT, R23, 0x7ff00000, PT ;  /* 0x7ff000001700780c */ /* 0x000fe40003f05270 */
[----:B------:R-:W-:Y:S02]  /*18c0*/  LOP3.LUT R15, R11, 0x80000000, R9, 0x48, !PT ;  /* 0x800000000b0f7812 */ /* 0x000fe400078e4809 */
[----:B------:R-:W-:-:S13]  /*18d0*/  ISETP.EQ.OR P0, PT, R22, RZ, !P0 ;  /* 0x000000ff1600720c */ /* 0x000fda0004702670 */
[----:B------:R-:W-:Y:S01]  /*18e0*/  @P0 LOP3.LUT R2, R15, 0x7ff00000, RZ, 0xfc, !PT ;  /* 0x7ff000000f020812 */ /* 0x000fe200078efcff */
[----:B------:R-:W-:Y:S02]  /*18f0*/  @!P0 IMAD.MOV.U32 R14, RZ, RZ, RZ ;  /* 0x000000ffff0e8224 */ /* 0x000fe400078e00ff */
[----:B------:R-:W-:Y:S02]  /*1900*/  @P0 IMAD.MOV.U32 R14, RZ, RZ, RZ ;  /* 0x000000ffff0e0224 */ /* 0x000fe400078e00ff */
[----:B------:R-:W-:Y:S01]  /*1910*/  @P0 IMAD.MOV.U32 R15, RZ, RZ, R2 ;  /* 0x000000ffff0f0224 */ /* 0x000fe200078e0002 */
[----:B------:R-:W-:Y:S06]  /*1920*/  BRA `(.L_x_19) ;  /* 0x0000000000147947 */ /* 0x000fec0003800000 */
.L_x_21:
[----:B------:R-:W-:Y:S01]  /*1930*/  LOP3.LUT R15, R9, 0x80000, RZ, 0xfc, !PT ;  /* 0x00080000090f7812 */ /* 0x000fe200078efcff */
[----:B------:R-:W-:Y:S01]  /*1940*/  IMAD.MOV.U32 R14, RZ, RZ, R8 ;  /* 0x000000ffff0e7224 */ /* 0x000fe200078e0008 */
[----:B------:R-:W-:Y:S06]  /*1950*/  BRA `(.L_x_19) ;  /* 0x0000000000087947 */ /* 0x000fec0003800000 */
.L_x_20:
[----:B------:R-:W-:Y:S01]  /*1960*/  LOP3.LUT R15, R11, 0x80000, RZ, 0xfc, !PT ;  /* 0x000800000b0f7812 */ /* 0x000fe200078efcff */
[----:B------:R-:W-:-:S07]  /*1970*/  IMAD.MOV.U32 R14, RZ, RZ, R10 ;  /* 0x000000ffff0e7224 */ /* 0x000fce00078e000a */
.L_x_19:
[----:B------:R-:W-:Y:S05]  /*1980*/  BSYNC.RECONVERGENT B1 ;  /* 0x0000000000017941 */ /* 0x000fea0003800200 */
.L_x_17:
[----:B------:R-:W-:Y:S02]  /*1990*/  IMAD.MOV.U32 R13, RZ, RZ, 0x0 ;  /* 0x00000000ff0d7424 */ /* 0x000fe400078e00ff */
[----:B------:R-:W-:Y:S02]  /*19a0*/  IMAD.MOV.U32 R2, RZ, RZ, R14 ;  /* 0x000000ffff027224 */ /* 0x000fe400078e000e */
[----:B------:R-:W-:Y:S01]  /*19b0*/  IMAD.MOV.U32 R3, RZ, RZ, R15 ;  /* 0x000000ffff037224 */ /* 0x000fe200078e000f */
[----:B------:R-:W-:Y:S06]  /*19c0*/  RET.REL.NODEC R12 `(_Z18generate2DGaussianPddi) ;  /* 0xffffffe40c8c7950 */ /* 0x000fec0003c3ffff */
        .type           $_Z18generate2DGaussianPddi$__internal_accurate_pow,@function
        .size           $_Z18generate2DGaussianPddi$__internal_accurate_pow,(.L_x_25 - $_Z18generate2DGaussianPddi$__internal_accurate_pow)
$_Z18generate2DGaussianPddi$__internal_accurate_pow:
[----:B------:R-:W-:Y:S01]  /*19d0*/  ISETP.GT.U32.AND P0, PT, R3, 0xfffff, PT ;  /* 0x000fffff0300780c */ /* 0x000fe20003f04070 */
[----:B------:R-:W-:Y:S01]  /*19e0*/  IMAD.MOV.U32 R6, RZ, RZ, R16 ;  /* 0x000000ffff067224 */ /* 0x000fe200078e0010 */
[----:B------:R-:W-:Y:S01]  /*19f0*/  UMOV UR4, 0x7d2cafe2 ;  /* 0x7d2cafe200047882 */ /* 0x000fe20000000000 */
[--C-:B------:R-:W-:Y:S01]  /*1a00*/  IMAD.MOV.U32 R7, RZ, RZ, R3.reuse ;  /* 0x000000ffff077224 */ /* 0x100fe200078e0003 */
[----:B------:R-:W-:Y:S01]  /*1a10*/  UMOV UR5, 0x3eb0f5ff ;  /* 0x3eb0f5ff00057882 */ /* 0x000fe20000000000 */
[--C-:B------:R-:W-:Y:S01]  /*1a20*/  IMAD.MOV.U32 R8, RZ, RZ, R3.reuse ;  /* 0x000000ffff087224 */ /* 0x100fe200078e0003 */
[----:B------:R-:W-:Y:S01]  /*1a30*/  SHF.R.U32.HI R3, RZ, 0x14, R3 ;  /* 0x00000014ff037819 */ /* 0x000fe20000011603 */
[----:B------:R-:W-:Y:S01]  /*1a40*/  IMAD.MOV.U32 R20, RZ, RZ, RZ ;  /* 0x000000ffff147224 */ /* 0x000fe200078e00ff */
[----:B------:R-:W-:Y:S01]  /*1a50*/  UMOV UR6, 0x3b39803f ;  /* 0x3b39803f00067882 */ /* 0x000fe20000000000 */
[----:B------:R-:W-:Y:S01]  /*1a60*/  IMAD.MOV.U32 R12, RZ, RZ, 0x41ad3b5a ;  /* 0x41ad3b5aff0c7424 */ /* 0x000fe200078e00ff */
[----:B------:R-:W-:Y:S01]  /*1a70*/  UMOV UR7, 0x3c7abc9e ;  /* 0x3c7abc9e00077882 */ /* 0x000fe20000000000 */
[----:B------:R-:W-:-:S02]  /*1a80*/  IMAD.MOV.U32 R13, RZ, RZ, 0x3ed0f5d2 ;  /* 0x3ed0f5d2ff0d7424 */ /* 0x000fc400078e00ff */
[----:B------:R-:W-:-:S10]  /*1a90*/  @!P0 DMUL R6, R6, 1.80143985094819840000e+16 ;  /* 0x4350000006068828 */ /* 0x000fd40000000000 */
[----:B------:R-:W-:Y:S01]  /*1aa0*/  @!P0 IMAD.MOV.U32 R8, RZ, RZ, R7 ;  /* 0x000000ffff088224 */ /* 0x000fe200078e0007 */
[----:B------:R-:W-:Y:S01]  /*1ab0*/  @!P0 LEA.HI R3, R7, 0xffffffca, RZ, 0xc ;  /* 0xffffffca07038811 */ /* 0x000fe200078f60ff */
[----:B------:R-:W-:-:S03]  /*1ac0*/  @!P0 IMAD.MOV.U32 R16, RZ, RZ, R6 ;  /* 0x000000ffff108224 */ /* 0x000fc600078e0006 */
[----:B------:R-:W-:Y:S01]  /*1ad0*/  LOP3.LUT R8, R8, 0x800fffff, RZ, 0xc0, !PT ;  /* 0x800fffff08087812 */ /* 0x000fe200078ec0ff */
[----:B------:R-:W-:-:S03]  /*1ae0*/  VIADD R6, R3, 0xfffffc01 ;  /* 0xfffffc0103067836 */ /* 0x000fc60000000000 */
[----:B------:R-:W-:-:S04]  /*1af0*/  LOP3.LUT R17, R8, 0x3ff00000, RZ, 0xfc, !PT ;  /* 0x3ff0000008117812 */ /* 0x000fc800078efcff */
[----:B------:R-:W-:-:S13]  /*1b00*/  ISETP.GE.U32.AND P1, PT, R17, 0x3ff6a09f, PT ;  /* 0x3ff6a09f1100780c */ /* 0x000fda0003f26070 */
[----:B------:R-:W-:Y:S02]  /*1b10*/  @P1 VIADD R9, R17, 0xfff00000 ;  /* 0xfff0000011091836 */ /* 0x000fe40000000000 */
[----:B------:R-:W-:Y:S02]  /*1b20*/  @P1 VIADD R6, R3, 0xfffffc02 ;  /* 0xfffffc0203061836 */ /* 0x000fe40000000000 */
[----:B------:R-:W-:-:S06]  /*1b30*/  @P1 IMAD.MOV.U32 R17, RZ, RZ, R9 ;  /* 0x000000ffff111224 */ /* 0x000fcc00078e0009 */
[C---:B------:R-:W-:Y:S02]  /*1b40*/  DADD R10, R16.reuse, 1 ;  /* 0x3ff00000100a7429 */ /* 0x040fe40000000000 */
[----:B------:R-:W-:-:S04]  /*1b50*/  DADD R16, R16, -1 ;  /* 0xbff0000010107429 */ /* 0x000fc80000000000 */
[----:B------:R-:W0:Y:S02]  /*1b60*/  MUFU.RCP64H R21, R11 ;  /* 0x0000000b00157308 */ /* 0x000e240000001800 */
[----:B0-----:R-:W-:-:S08]  /*1b70*/  DFMA R8, -R10, R20, 1 ;  /* 0x3ff000000a08742b */ /* 0x001fd00000000114 */
[----:B------:R-:W-:-:S08]  /*1b80*/  DFMA R8, R8, R8, R8 ;  /* 0x000000080808722b */ /* 0x000fd00000000008 */
[----:B------:R-:W-:-:S08]  /*1b90*/  DFMA R20, R20, R8, R20 ;  /* 0x000000081414722b */ /* 0x000fd00000000014 */
[----:B------:R-:W-:-:S08]  /*1ba0*/  DMUL R8, R16, R20 ;  /* 0x0000001410087228 */ /* 0x000fd00000000000 */
[----:B------:R-:W-:-:S08]  /*1bb0*/  DFMA R8, R16, R20, R8 ;  /* 0x000000141008722b */ /* 0x000fd00000000008 */
[CC--:B------:R-:W-:Y:S02]  /*1bc0*/  DMUL R18, R8.reuse, R8.reuse ;  /* 0x0000000808127228 */ /* 0x0c0fe40000000000 */
[----:B------:R-:W-:-:S06]  /*1bd0*/  DMUL R24, R8, R8 ;  /* 0x0000000808187228 */ /* 0x000fcc0000000000 */
[----:B------:R-:W-:Y:S01]  /*1be0*/  DFMA R10, R18, UR4, R12 ;  /* 0x00000004120a7c2b */ /* 0x000fe2000800000c */
[----:B------:R-:W-:Y:S01]  /*1bf0*/  UMOV UR4, 0x75488a3f ;  /* 0x75488a3f00047882 */ /* 0x000fe20000000000 */
[----:B------:R-:W-:Y:S01]  /*1c00*/  UMOV UR5, 0x3ef3b20a ;  /* 0x3ef3b20a00057882 */ /* 0x000fe20000000000 */
[----:B------:R-:W-:-:S05]  /*1c10*/  DADD R12, R16, -R8 ;  /* 0x00000000100c7229 */ /* 0x000fca0000000808 */
[----:B------:R-:W-:Y:S01]  /*1c20*/  DFMA R10, R18, R10, UR4 ;  /* 0x00000004120a7e2b */ /* 0x000fe2000800000a */
[----:B------:R-:W-:Y:S01]  /*1c30*/  UMOV UR4, 0xe4faecd5 ;  /* 0xe4faecd500047882 */ /* 0x000fe20000000000 */
[----:B------:R-:W-:Y:S01]  /*1c40*/  UMOV UR5, 0x3f1745cd ;  /* 0x3f1745cd00057882 */ /* 0x000fe20000000000 */
[----:B------:R-:W-:-:S05]  /*1c50*/  DADD R12, R12, R12 ;  /* 0x000000000c0c7229 */ /* 0x000fca000000000c */
[----:B------:R-:W-:Y:S01]  /*1c60*/  DFMA R10, R18, R10, UR4 ;  /* 0x00000004120a7e2b */ /* 0x000fe2000800000a */
[----:B------:R-:W-:Y:S01]  /*1c70*/  UMOV UR4, 0x258a578b ;  /* 0x258a578b00047882 */ /* 0x000fe20000000000 */
[----:B------:R-:W-:Y:S01]  /*1c80*/  UMOV UR5, 0x3f3c71c7 ;  /* 0x3f3c71c700057882 */ /* 0x000fe20000000000 */
[----:B------:R-:W-:-:S05]  /*1c90*/  DFMA R12, R16, -R8, R12 ;  /* 0x80000008100c722b */ /* 0x000fca000000000c */
[----:B------:R-:W-:Y:S01]  /*1ca0*/  DFMA R10, R18, R10, UR4 ;  /* 0x00000004120a7e2b */ /* 0x000fe2000800000a */
[----:B------:R-:W-:Y:S01]  /*1cb0*/  UMOV UR4, 0x9242b910 ;  /* 0x9242b91000047882 */ /* 0x000fe20000000000 */
[----:B------:R-:W-:Y:S01]  /*1cc0*/  UMOV UR5, 0x3f624924 ;  /* 0x3f62492400057882 */ /* 0x000fe20000000000 */
[----:B------:R-:W-:Y:S02]  /*1cd0*/  DMUL R12, R20, R12 ;  /* 0x0000000c140c7228 */ /* 0x000fe40000000000 */
[----:B------:R-:W-:-:S03]  /*1ce0*/  DFMA R20, R8, R8, -R24 ;  /* 0x000000080814722b */ /* 0x000fc60000000818 */
[----:B------:R-:W-:Y:S01]  /*1cf0*/  DFMA R14, R18, R10, UR4 ;  /* 0x00000004120e7e2b */ /* 0x000fe2000800000a */
[----:B------:R-:W-:Y:S01]  /*1d00*/  UMOV UR4, 0x99999dfb ;  /* 0x99999dfb00047882 */ /* 0x000fe20000000000 */
[----:B------:R-:W-:-:S06]  /*1d10*/  UMOV UR5, 0x3f899999 ;  /* 0x3f89999900057882 */ /* 0x000fcc0000000000 */
[----:B------:R-:W-:Y:S01]  /*1d20*/  DFMA R14, R18, R14, UR4 ;  /* 0x00000004120e7e2b */ /* 0x000fe2000800000e */
[----:B------:R-:W-:Y:S01]  /*1d30*/  UMOV UR4, 0x55555555 ;  /* 0x5555555500047882 */ /* 0x000fe20000000000 */
[----:B------:R-:W-:-:S06]  /*1d40*/  UMOV UR5, 0x3fb55555 ;  /* 0x3fb5555500057882 */ /* 0x000fcc0000000000 */
[----:B------:R-:W-:-:S08]  /*1d50*/  DFMA R10, R18, R14, UR4 ;  /* 0x00000004120a7e2b */ /* 0x000fd0000800000e */
[----:B------:R-:W-:Y:S01]  /*1d60*/  DADD R16, -R10, UR4 ;  /* 0x000000040a107e29 */ /* 0x000fe20008000100 */
[----:B------:R-:W-:Y:S01]  /*1d70*/  UMOV UR4, 0xb9e7b0 ;  /* 0x00b9e7b000047882 */ /* 0x000fe20000000000 */
[----:B------:R-:W-:-:S06]  /*1d80*/  UMOV UR5, 0x3c46a4cb ;  /* 0x3c46a4cb00057882 */ /* 0x000fcc0000000000 */
[----:B------:R-:W-:Y:S02]  /*1d90*/  DFMA R16, R18, R14, R16 ;  /* 0x0000000e1210722b */ /* 0x000fe40000000010 */
[----:B------:R-:W-:Y:S01]  /*1da0*/  DMUL R14, R8, R24 ;  /* 0x00000018080e7228 */ /* 0x000fe20000000000 */
[----:B------:R-:W-:Y:S02]  /*1db0*/  VIADD R19, R13, 0x100000 ;  /* 0x001000000d137836 */ /* 0x000fe40000000000 */
[----:B------:R-:W-:-:S03]  /*1dc0*/  IMAD.MOV.U32 R18, RZ, RZ, R12 ;  /* 0x000000ffff127224 */ /* 0x000fc600078e000c */
[----:B------:R-:W-:Y:S01]  /*1dd0*/  DADD R16, R16, -UR4 ;  /* 0x8000000410107e29 */ /* 0x000fe20008000000 */
[----:B------:R-:W-:Y:S01]  /*1de0*/  UMOV UR4, 0x80000000 ;  /* 0x8000000000047882 */ /* 0x000fe20000000000 */
[C---:B------:R-:W-:Y:S01]  /*1df0*/  DFMA R22, R8.reuse, R24, -R14 ;  /* 0x000000180816722b */ /* 0x040fe2000000080e */
[----:B------:R-:W-:Y:S01]  /*1e00*/  UMOV UR5, 0x43300000 ;  /* 0x4330000000057882 */ /* 0x000fe20000000000 */
[----:B------:R-:W-:-:S04]  /*1e10*/  DFMA R18, R8, R18, R20 ;  /* 0x000000120812722b */ /* 0x000fc80000000014 */
[----:B------:R-:W-:Y:S02]  /*1e20*/  DADD R20, R10, R16 ;  /* 0x000000000a147229 */ /* 0x000fe40000000010 */
[----:B------:R-:W-:-:S06]  /*1e30*/  DFMA R22, R12, R24, R22 ;  /* 0x000000180c16722b */ /* 0x000fcc0000000016 */
[----:B------:R-:W-:Y:S02]  /*1e40*/  DMUL R24, R20, R14 ;  /* 0x0000000e14187228 */ /* 0x000fe40000000000 */
[----:B------:R-:W-:Y:S02]  /*1e50*/  DFMA R18, R8, R18, R22 ;  /* 0x000000120812722b */ /* 0x000fe40000000016 */
[----:B------:R-:W-:-:S04]  /*1e60*/  DADD R22, R10, -R20 ;  /* 0x000000000a167229 */ /* 0x000fc80000000814 */
[----:B------:R-:W-:-:S04]  /*1e70*/  DFMA R10, R20, R14, -R24 ;  /* 0x0000000e140a722b */ /* 0x000fc80000000818 */
[----:B------:R-:W-:-:S04]  /*1e80*/  DADD R22, R16, R22 ;  /* 0x0000000010167229 */ /* 0x000fc80000000016 */
[----:B------:R-:W-:-:S08]  /*1e90*/  DFMA R10, R20, R18, R10 ;  /* 0x00000012140a722b */ /* 0x000fd0000000000a */
[----:B------:R-:W-:-:S08]  /*1ea0*/  DFMA R22, R22, R14, R10 ;  /* 0x0000000e1616722b */ /* 0x000fd0000000000a */
[----:B------:R-:W-:-:S08]  /*1eb0*/  DADD R10, R24, R22 ;  /* 0x00000000180a7229 */ /* 0x000fd00000000016 */
[--C-:B------:R-:W-:Y:S02]  /*1ec0*/  DADD R14, R8, R10.reuse ;  /* 0x00000000080e7229 */ /* 0x100fe4000000000a */
[----:B------:R-:W-:-:S06]  /*1ed0*/  DADD R24, R24, -R10 ;  /* 0x0000000018187229 */ /* 0x000fcc000000080a */
[----:B------:R-:W-:Y:S02]  /*1ee0*/  DADD R8, R8, -R14 ;  /* 0x0000000008087229 */ /* 0x000fe4000000080e */
[----:B------:R-:W-:-:S06]  /*1ef0*/  DADD R24, R22, R24 ;  /* 0x0000000016187229 */ /* 0x000fcc0000000018 */
[----:B------:R-:W-:-:S08]  /*1f00*/  DADD R8, R10, R8 ;  /* 0x000000000a087229 */ /* 0x000fd00000000008 */
[----:B------:R-:W-:-:S08]  /*1f10*/  DADD R8, R24, R8 ;  /* 0x0000000018087229 */ /* 0x000fd00000000008 */
[----:B------:R-:W-:Y:S01]  /*1f20*/  DADD R12, R12, R8 ;  /* 0x000000000c0c7229 */ /* 0x000fe20000000008 */
[----:B------:R-:W-:Y:S01]  /*1f30*/  LOP3.LUT R8, R6, 0x80000000, RZ, 0x3c, !PT ;  /* 0x8000000006087812 */ /* 0x000fe200078e3cff */
[----:B------:R-:W-:-:S06]  /*1f40*/  IMAD.MOV.U32 R9, RZ, RZ, 0x43300000 ;  /* 0x43300000ff097424 */ /* 0x000fcc00078e00ff */
[----:B------:R-:W-:Y:S02]  /*1f50*/  DADD R10, R14, R12 ;  /* 0x000000000e0a7229 */ /* 0x000fe4000000000c */
[----:B------:R-:W-:Y:S01]  /*1f60*/  DADD R8, R8, -UR4 ;  /* 0x8000000408087e29 */ /* 0x000fe20008000000 */
[----:B------:R-:W-:Y:S01]  /*1f70*/  UMOV UR4, 0xfefa39ef ;  /* 0xfefa39ef00047882 */ /* 0x000fe20000000000 */
[----:B------:R-:W-:-:S04]  /*1f80*/  UMOV UR5, 0x3fe62e42 ;  /* 0x3fe62e4200057882 */ /* 0x000fc80000000000 */
[--C-:B------:R-:W-:Y:S02]  /*1f90*/  DADD R14, R14, -R10.reuse ;  /* 0x000000000e0e7229 */ /* 0x100fe4000000080a */
[----:B------:R-:W-:-:S06]  /*1fa0*/  DFMA R6, R8, UR4, R10 ;  /* 0x0000000408067c2b */ /* 0x000fcc000800000a */
[----:B------:R-:W-:Y:S02]  /*1fb0*/  DADD R14, R12, R14 ;  /* 0x000000000c0e7229 */ /* 0x000fe4000000000e */
[----:B------:R-:W-:-:S08]  /*1fc0*/  DFMA R16, R8, -UR4, R6 ;  /* 0x8000000408107c2b */ /* 0x000fd00008000006 */
[----:B------:R-:W-:-:S08]  /*1fd0*/  DADD R16, -R10, R16 ;  /* 0x000000000a107229 */ /* 0x000fd00000000110 */
[----:B------:R-:W-:-:S08]  /*1fe0*/  DADD R14, R14, -R16 ;  /* 0x000000000e0e7229 */ /* 0x000fd00000000810 */
[----:B------:R-:W-:-:S08]  /*1ff0*/  DFMA R14, R8, UR6, R14 ;  /* 0x00000006080e7c2b */ /* 0x000fd0000800000e */
[----:B------:R-:W-:-:S08]  /*2000*/  DADD R8, R6, R14 ;  /* 0x0000000006087229 */ /* 0x000fd0000000000e */
[----:B------:R-:W-:Y:S02]  /*2010*/  DADD R6, R6, -R8 ;  /* 0x0000000006067229 */ /* 0x000fe40000000808 */
[----:B------:R-:W-:-:S06]  /*2020*/  DMUL R10, R8, 2 ;  /* 0x40000000080a7828 */ /* 0x000fcc0000000000 */
[----:B------:R-:W-:Y:S02]  /*2030*/  DADD R14, R14, R6 ;  /* 0x000000000e0e7229 */ /* 0x000fe40000000006 */
[----:B------:R-:W-:Y:S01]  /*2040*/  DFMA R8, R8, 2, -R10 ;  /* 0x400000000808782b */ /* 0x000fe2000000080a */
[----:B------:R-:W-:Y:S02]  /*2050*/  IMAD.MOV.U32 R6, RZ, RZ, 0x652b82fe ;  /* 0x652b82feff067424 */ /* 0x000fe400078e00ff */
[----:B------:R-:W-:-:S05]  /*2060*/  IMAD.MOV.U32 R7, RZ, RZ, 0x3ff71547 ;  /* 0x3ff71547ff077424 */ /* 0x000fca00078e00ff */
[----:B------:R-:W-:-:S08]  /*2070*/  DFMA R14, R14, 2, R8 ;  /* 0x400000000e0e782b */ /* 0x000fd00000000008 */
[----:B------:R-:W-:-:S08]  /*2080*/  DADD R8, R10, R14 ;  /* 0x000000000a087229 */ /* 0x000fd0000000000e */
[----:B------:R-:W-:Y:S02]  /*2090*/  DFMA R6, R8, R6, 6.75539944105574400000e+15 ;  /* 0x433800000806742b */ /* 0x000fe40000000006 */
[----:B------:R-:W-:Y:S01]  /*20a0*/  FSETP.GEU.AND P0, PT, |R9|, 4.1917929649353027344, PT ;  /* 0x4086232b0900780b */ /* 0x000fe20003f0e200 */
[----:B------:R-:W-:-:S05]  /*20b0*/  DADD R10, R10, -R8 ;  /* 0x000000000a0a7229 */ /* 0x000fca0000000808 */
[----:B------:R-:W-:-:S03]  /*20c0*/  DADD R12, R6, -6.75539944105574400000e+15 ;  /* 0xc3380000060c7429 */ /* 0x000fc60000000000 */
[----:B------:R-:W-:-:S05]  /*20d0*/  DADD R14, R14, R10 ;  /* 0x000000000e0e7229 */ /* 0x000fca000000000a */
        /* <DEDUP_REMOVED lines=33> */
[----:B------:R-:W-:-:S08]  /*22f0*/  DFMA R16, R12, R16, 1 ;  /* 0x3ff000000c10742b */ /* 0x000fd00000000010 */
[----:B------:R-:W-:-:S10]  /*2300*/  DFMA R12, R12, R16, 1 ;  /* 0x3ff000000c0c742b */ /* 0x000fd40000000010 */
[----:B------:R-:W-:Y:S02]  /*2310*/  IMAD R11, R6, 0x100000, R13 ;  /* 0x00100000060b7824 */ /* 0x000fe400078e020d */
[----:B------:R-:W-:Y:S01]  /*2320*/  IMAD.MOV.U32 R10, RZ, RZ, R12 ;  /* 0x000000ffff0a7224 */ /* 0x000fe200078e000c */
[----:B------:R-:W-:Y:S06]  /*2330*/  @!P0 BRA `(.L_x_22) ;  /* 0x0000000000308947 */ /* 0x000fec0003800000 */
[----:B------:R-:W-:Y:S01]  /*2340*/  FSETP.GEU.AND P1, PT, |R9|, 4.2275390625, PT ;  /* 0x408748000900780b */ /* 0x000fe20003f2e200 */
[C---:B------:R-:W-:Y:S02]  /*2350*/  DADD R10, R8.reuse, +INF ;  /* 0x7ff00000080a7429 */ /* 0x040fe40000000000 */
[----:B------:R-:W-:-:S08]  /*2360*/  DSETP.GEU.AND P0, PT, R8, RZ, PT ;  /* 0x000000ff0800722a */ /* 0x000fd00003f0e000 */
[----:B------:R-:W-:Y:S02]  /*2370*/  FSEL R10, R10, RZ, P0 ;  /* 0x000000ff0a0a7208 */ /* 0x000fe40000000000 */
[----:B------:R-:W-:Y:S02]  /*2380*/  @!P1 LEA.HI R3, R6, R6, RZ, 0x1 ;  /* 0x0000000606039211 */ /* 0x000fe400078f08ff */
[----:B------:R-:W-:Y:S02]  /*2390*/  FSEL R11, R11, RZ, P0 ;  /* 0x000000ff0b0b7208 */ /* 0x000fe40000000000 */
[----:B------:R-:W-:-:S05]  /*23a0*/  @!P1 SHF.R.S32.HI R3, RZ, 0x1, R3 ;  /* 0x00000001ff039819 */ /* 0x000fca0000011403 */
[----:B------:R-:W-:Y:S02]  /*23b0*/  @!P1 IMAD.IADD R6, R6, 0x1, -R3 ;  /* 0x0000000106069824 */ /* 0x000fe400078e0a03 */
[----:B------:R-:W-:-:S03]  /*23c0*/  @!P1 IMAD R13, R3, 0x100000, R13 ;  /* 0x00100000030d9824 */ /* 0x000fc600078e020d */
[----:B------:R-:W-:Y:S01]  /*23d0*/  @!P1 LEA R7, R6, 0x3ff00000, 0x14 ;  /* 0x3ff0000006079811 */ /* 0x000fe200078ea0ff */
[----:B------:R-:W-:-:S06]  /*23e0*/  @!P1 IMAD.MOV.U32 R6, RZ, RZ, RZ ;  /* 0x000000ffff069224 */ /* 0x000fcc00078e00ff */
[----:B------:R-:W-:-:S11]  /*23f0*/  @!P1 DMUL R10, R12, R6 ;  /* 0x000000060c0a9228 */ /* 0x000fd60000000000 */
.L_x_22:
[----:B------:R-:W-:Y:S01]  /*2400*/  DFMA R14, R14, R10, R10 ;  /* 0x0000000a0e0e722b */ /* 0x000fe2000000000a */
[----:B------:R-:W-:Y:S01]  /*2410*/  IMAD.MOV.U32 R6, RZ, RZ, R26 ;  /* 0x000000ffff067224 */ /* 0x000fe200078e001a */
[----:B------:R-:W-:Y:S01]  /*2420*/  DSETP.NEU.AND P0, PT, |R10|, +INF , PT ;  /* 0x7ff000000a00742a */ /* 0x000fe20003f0d200 */
[----:B------:R-:W-:-:S07]  /*2430*/  IMAD.MOV.U32 R7, RZ, RZ, 0x0 ;  /* 0x00000000ff077424 */ /* 0x000fce00078e00ff */
[----:B------:R-:W-:Y:S02]  /*2440*/  FSEL R8, R10, R14, !P0 ;  /* 0x0000000e0a087208 */ /* 0x000fe40004000000 */
[----:B------:R-:W-:Y:S01]  /*2450*/  FSEL R9, R11, R15, !P0 ;  /* 0x0000000f0b097208 */ /* 0x000fe20004000000 */
[----:B------:R-:W-:Y:S06]  /*2460*/  RET.REL.NODEC R6 `(_Z18generate2DGaussianPddi) ;  /* 0xffffffd806e47950 */ /* 0x000fec0003c3ffff */
.L_x_23:
[----:B------:R-:W-:-:S00]  /*2470*/  BRA `(.L_x_23) ;  /* 0xfffffffc00fc7947 */ /* 0x000fc0000383ffff */
[----:B------:R-:W-:-:S00]  /*2480*/  NOP ;  /* 0x0000000000007918 */ /* 0x000fc00000000000 */
[----:B------:R-:W-:-:S00]  /*2490*/  NOP ;  /* 0x0000000000007918 */ /* 0x000fc00000000000 */
[----:B------:R-:W-:-:S00]  /*24a0*/  NOP ;  /* 0x0000000000007918 */ /* 0x000fc00000000000 */
[----:B------:R-:W-:-:S00]  /*24b0*/  NOP ;  /* 0x0000000000007918 */ /* 0x000fc00000000000 */
[----:B------:R-:W-:-:S00]  /*24c0*/  NOP ;  /* 0x0000000000007918 */ /* 0x000fc00000000000 */
[----:B------:R-:W-:-:S00]  /*24d0*/  NOP ;  /* 0x0000000000007918 */ /* 0x000fc00000000000 */
[----:B------:R-:W-:-:S00]  /*24e0*/  NOP ;  /* 0x0000000000007918 */ /* 0x000fc00000000000 */
[----:B------:R-:W-:-:S00]  /*24f0*/  NOP ;  /* 0x0000000000007918 */ /* 0x000fc00000000000 */
.L_x_25:


//--------------------- .nv.shared.reserved.0     --------------------------
	.section	.nv.shared.reserved.0,"aw",@nobits
	.weak		__nv_reservedSMEM_offset_0_alias
	.size		__nv_reservedSMEM_offset_0_alias, 0, 64
	.other		__nv_reservedSMEM_offset_0_alias,@"STO_CUDA_RESERVED_SHARED STV_DEFAULT"
__nv_reservedSMEM_offset_0_alias:
	.zero		0
	.zero		64


//--------------------- .nv.constant0._Z18generate2DGaussianPddi --------------------------
	.section	.nv.constant0._Z18generate2DGaussianPddi,"a",@progbits
	.sectionflags	@""
	.align	4
.nv.constant0._Z18generate2DGaussianPddi:
	.zero		916


//--------------------- SYMBOLS --------------------------

	.type		.nv.reservedSmem.offset0,@object
	.size		.nv.reservedSmem.offset0,0x4
